	.target	sm_100a

	.elftype	@"ET_EXEC"


//--------------------- .note.nv.tkinfo           --------------------------
	.section	.note.nv.tkinfo,"",@"SHT_NOTE"
	.sectionflags	@"SHF_NOTE_NV_TKINFO"
	.tkinfo
        /*0018*/ 	.word	0x00000002
        /*0030*/ 	.string	""
        /*0030*/ 	.string	"ptxas"
        /*0030*/ 	.string	"Cuda compilation tools, release 13.0, V13.0.88"
        /*0030*/ 	.string	"Build cuda_13.0.r13.0/compiler.36424714_0"
        /*0030*/ 	.string	"-arch sm_100a -m 64 "



//--------------------- .note.nv.cuinfo           --------------------------
	.section	.note.nv.cuinfo,"",@"SHT_NOTE"
	.sectionflags	@"SHF_NOTE_NV_CUINFO"
        /*0018*/ 	.short	0x0002
        /*001a*/ 	.short	0x0064
        /*001c*/ 	.short	0x0082
	.zero		2


//--------------------- .nv.info                  --------------------------
	.section	.nv.info,"",@"SHT_CUDA_INFO"
	.align	4


	//----- nvinfo : EIATTR_REGCOUNT
	.align		4
        /*0000*/ 	.byte	0x04, 0x2f
        /*0002*/ 	.short	(.L_19 - .L_18)
	.align		4
.L_18:
        /*0004*/ 	.word	index@(_ZN7cutlass13device_kernelINS_4gemm6kernel13GemmUniversalIN4cute5tupleIJiiiiEEENS1_10collective13CollectiveMmaINS1_35MainloopSm100TmaUmmaWarpSpecializedILi4ELi2ELi4ENS5_IJNS4_1CILi2EEESB_NSA_ILi1EEEEEEEENS5_IJNSA_ILi128EEENSA_ILi256EEESF_EEENS_6half_tENS5_IJlSC_lEEESI_SJ_NS4_8TiledMMAINS4_8MMA_AtomIJNS4_26SM100_MMA_F16BF16_2x1SM_SSISI_SI_fLi128ELi256ELNS4_4UMMA5MajorE0ELSO_0ELNSN_7ScaleInE0ELSP_0EEEEEENS4_6LayoutINS5_IJSC_SC_SC_EEENS5_IJNSA_ILi0EEESU_SU_EEEEENS5_IJNS4_10UnderscoreESX_SX_EEEEENS4_28SM100_TMA_2SM_LOAD_MULTICASTENS4_14ComposedLayoutINS4_7SwizzleILi3ELi4ELi3EEENS4_18smem_ptr_flag_bitsILi16EEENSS_INS5_IJNSA_ILi8EEENSA_ILi64EEEEEENS5_IJS17_SC_EEEEEEEvNS4_8identityENS4_18SM100_TMA_2SM_LOADES1B_vS1C_EENS_8epilogue10collective18CollectiveEpilogueINS1F_23Sm100TmaWarpSpecializedILi4ELi2ELi32ELb1ELb0EEEJNS5_IJS17_SG_SF_EEENS5_IJNSS_IS17_SC_EENSS_INS5_IJNSA_ILi32EEESB_EEENS5_IJSC_SF_EEEEEEEESI_SJ_SI_SJ_NS1F_6fusion15FusionCallbacksIS1J_NS1R_17LinearCombinationISI_fSI_fLNS_15FloatRoundStyleE2EEES1K_S1Q_JEEENS4_5SM1004TMEM4LOAD26SM100_TMEM_LOAD_32dp32b32xENS4_13SM90_TMA_LOADENS11_INS12_ILi2ELi4ELi3EEES15_NSS_INS5_IJS16_S1M_EEENS5_IJS1M_SC_EEEEEEENS4_39AutoVectorizingCopyWithAssumedAlignmentILi128EEENS4_14SM90_TMA_STOREES26_S28_S28_EEEvvEEEEvNT_6ParamsE)
        /*0008*/ 	.word	0x00000076


	//----- nvinfo : EIATTR_FRAME_SIZE
	.align		4
.L_19:
        /*000c*/ 	.byte	0x04, 0x11
        /*000e*/ 	.short	(.L_21 - .L_20)
	.align		4
.L_20:
        /*0010*/ 	.word	index@($__internal_2_$__cuda_sm10x_tcgen05_guardrail_trap_unallocated_columns_being_dealloced)
        /*0014*/ 	.word	0x00000000


	//----- nvinfo : EIATTR_FRAME_SIZE
	.align		4
.L_21:
        /*0018*/ 	.byte	0x04, 0x11
        /*001a*/ 	.short	(.L_23 - .L_22)
	.align		4
.L_22:
        /*001c*/ 	.word	index@($__internal_1_$__cuda_sm10x_tcgen05_guardrail_trap_phase_invalid_during_alloc)
        /*0020*/ 	.word	0x00000000


	//----- nvinfo : EIATTR_FRAME_SIZE
	.align		4
.L_23:
        /*0024*/ 	.byte	0x04, 0x11
        /*0026*/ 	.short	(.L_25 - .L_24)
	.align		4
.L_24:
        /*0028*/ 	.word	index@($__internal_0_$__cuda_sm10x_tcgen05_guardrail_trap_col_being_dealloced_not_returned_by_alloc)
        /*002c*/ 	.word	0x00000000


	//----- nvinfo : EIATTR_FRAME_SIZE
	.align		4
.L_25:
        /*0030*/ 	.byte	0x04, 0x11
        /*0032*/ 	.short	(.L_27 - .L_26)
	.align		4
.L_26:
        /*0034*/ 	.word	index@(_ZN7cutlass13device_kernelINS_4gemm6kernel13GemmUniversalIN4cute5tupleIJiiiiEEENS1_10collective13CollectiveMmaINS1_35MainloopSm100TmaUmmaWarpSpecializedILi4ELi2ELi4ENS5_IJNS4_1CILi2EEESB_NSA_ILi1EEEEEEEENS5_IJNSA_ILi128EEENSA_ILi256EEESF_EEENS_6half_tENS5_IJlSC_lEEESI_SJ_NS4_8TiledMMAINS4_8MMA_AtomIJNS4_26SM100_MMA_F16BF16_2x1SM_SSISI_SI_fLi128ELi256ELNS4_4UMMA5MajorE0ELSO_0ELNSN_7ScaleInE0ELSP_0EEEEEENS4_6LayoutINS5_IJSC_SC_SC_EEENS5_IJNSA_ILi0EEESU_SU_EEEEENS5_IJNS4_10UnderscoreESX_SX_EEEEENS4_28SM100_TMA_2SM_LOAD_MULTICASTENS4_14ComposedLayoutINS4_7SwizzleILi3ELi4ELi3EEENS4_18smem_ptr_flag_bitsILi16EEENSS_INS5_IJNSA_ILi8EEENSA_ILi64EEEEEENS5_IJS17_SC_EEEEEEEvNS4_8identityENS4_18SM100_TMA_2SM_LOADES1B_vS1C_EENS_8epilogue10collective18CollectiveEpilogueINS1F_23Sm100TmaWarpSpecializedILi4ELi2ELi32ELb1ELb0EEEJNS5_IJS17_SG_SF_EEENS5_IJNSS_IS17_SC_EENSS_INS5_IJNSA_ILi32EEESB_EEENS5_IJSC_SF_EEEEEEEESI_SJ_SI_SJ_NS1F_6fusion15FusionCallbacksIS1J_NS1R_17LinearCombinationISI_fSI_fLNS_15FloatRoundStyleE2EEES1K_S1Q_JEEENS4_5SM1004TMEM4LOAD26SM100_TMEM_LOAD_32dp32b32xENS4_13SM90_TMA_LOADENS11_INS12_ILi2ELi4ELi3EEES15_NSS_INS5_IJS16_S1M_EEENS5_IJS1M_SC_EEEEEEENS4_39AutoVectorizingCopyWithAssumedAlignmentILi128EEENS4_14SM90_TMA_STOREES26_S28_S28_EEEvvEEEEvNT_6ParamsE)
        /*0038*/ 	.word	0x00000000


	//----- nvinfo : EIATTR_MIN_STACK_SIZE
	.align		4
.L_27:
        /*003c*/ 	.byte	0x04, 0x12
        /*003e*/ 	.short	(.L_29 - .L_28)
	.align		4
.L_28:
        /*0040*/ 	.word	index@(_ZN7cutlass13device_kernelINS_4gemm6kernel13GemmUniversalIN4cute5tupleIJiiiiEEENS1_10collective13CollectiveMmaINS1_35MainloopSm100TmaUmmaWarpSpecializedILi4ELi2ELi4ENS5_IJNS4_1CILi2EEESB_NSA_ILi1EEEEEEEENS5_IJNSA_ILi128EEENSA_ILi256EEESF_EEENS_6half_tENS5_IJlSC_lEEESI_SJ_NS4_8TiledMMAINS4_8MMA_AtomIJNS4_26SM100_MMA_F16BF16_2x1SM_SSISI_SI_fLi128ELi256ELNS4_4UMMA5MajorE0ELSO_0ELNSN_7ScaleInE0ELSP_0EEEEEENS4_6LayoutINS5_IJSC_SC_SC_EEENS5_IJNSA_ILi0EEESU_SU_EEEEENS5_IJNS4_10UnderscoreESX_SX_EEEEENS4_28SM100_TMA_2SM_LOAD_MULTICASTENS4_14ComposedLayoutINS4_7SwizzleILi3ELi4ELi3EEENS4_18smem_ptr_flag_bitsILi16EEENSS_INS5_IJNSA_ILi8EEENSA_ILi64EEEEEENS5_IJS17_SC_EEEEEEEvNS4_8identityENS4_18SM100_TMA_2SM_LOADES1B_vS1C_EENS_8epilogue10collective18CollectiveEpilogueINS1F_23Sm100TmaWarpSpecializedILi4ELi2ELi32ELb1ELb0EEEJNS5_IJS17_SG_SF_EEENS5_IJNSS_IS17_SC_EENSS_INS5_IJNSA_ILi32EEESB_EEENS5_IJSC_SF_EEEEEEEESI_SJ_SI_SJ_NS1F_6fusion15FusionCallbacksIS1J_NS1R_17LinearCombinationISI_fSI_fLNS_15FloatRoundStyleE2EEES1K_S1Q_JEEENS4_5SM1004TMEM4LOAD26SM100_TMEM_LOAD_32dp32b32xENS4_13SM90_TMA_LOADENS11_INS12_ILi2ELi4ELi3EEES15_NSS_INS5_IJS16_S1M_EEENS5_IJS1M_SC_EEEEEEENS4_39AutoVectorizingCopyWithAssumedAlignmentILi128EEENS4_14SM90_TMA_STOREES26_S28_S28_EEEvvEEEEvNT_6ParamsE)
        /*0044*/ 	.word	0x00000000
.L_29:


//--------------------- .nv.compat                --------------------------
	.section	.nv.compat,"",@"SHT_CUDA_COMPAT_INFO"
	.align	4
        /*0000*/ 	.byte	0x02, 0x09, 0x01, 0x00, 0x02, 0x02, 0x02, 0x00, 0x02, 0x05, 0x05, 0x00, 0x03, 0x07, 0x01, 0x01
        /*0010*/ 	.byte	0x02, 0x03, 0x01, 0x00, 0x02, 0x06, 0x01, 0x00, 0x04, 0x0b, 0x08, 0x00, 0x09, 0x00, 0x00, 0x00
        /*0020*/ 	.byte	0x00, 0x00, 0x00, 0x00


//--------------------- .nv.info._ZN7cutlass13device_kernelINS_4gemm6kernel13GemmUniversalIN4cute5tupleIJiiiiEEENS1_10collective13CollectiveMmaINS1_35MainloopSm100TmaUmmaWarpSpecializedILi4ELi2ELi4ENS5_IJNS4_1CILi2EEESB_NSA_ILi1EEEEEEEENS5_IJNSA_ILi128EEENSA_ILi256EEESF_EEENS_6half_tENS5_IJlSC_lEEESI_SJ_NS4_8TiledMMAINS4_8MMA_AtomIJNS4_26SM100_MMA_F16BF16_2x1SM_SSISI_SI_fLi128ELi256ELNS4_4UMMA5MajorE0ELSO_0ELNSN_7ScaleInE0ELSP_0EEEEEENS4_6LayoutINS5_IJSC_SC_SC_EEENS5_IJNSA_ILi0EEESU_SU_EEEEENS5_IJNS4_10UnderscoreESX_SX_EEEEENS4_28SM100_TMA_2SM_LOAD_MULTICASTENS4_14ComposedLayoutINS4_7SwizzleILi3ELi4ELi3EEENS4_18smem_ptr_flag_bitsILi16EEENSS_INS5_IJNSA_ILi8EEENSA_ILi64EEEEEENS5_IJS17_SC_EEEEEEEvNS4_8identityENS4_18SM100_TMA_2SM_LOADES1B_vS1C_EENS_8epilogue10collective18CollectiveEpilogueINS1F_23Sm100TmaWarpSpecializedILi4ELi2ELi32ELb1ELb0EEEJNS5_IJS17_SG_SF_EEENS5_IJNSS_IS17_SC_EENSS_INS5_IJNSA_ILi32EEESB_EEENS5_IJSC_SF_EEEEEEEESI_SJ_SI_SJ_NS1F_6fusion15FusionCallbacksIS1J_NS1R_17LinearCombinationISI_fSI_fLNS_15FloatRoundStyleE2EEES1K_S1Q_JEEENS4_5SM1004TMEM4LOAD26SM100_TMEM_LOAD_32dp32b32xENS4_13SM90_TMA_LOADENS11_INS12_ILi2ELi4ELi3EEES15_NSS_INS5_IJS16_S1M_EEENS5_IJS1M_SC_EEEEEEENS4_39AutoVectorizingCopyWithAssumedAlignmentILi128EEENS4_14SM90_TMA_STOREES26_S28_S28_EEEvvEEEEvNT_6ParamsE --------------------------
	.section	.nv.info._ZN7cutlass13device_kernelINS_4gemm6kernel13GemmUniversalIN4cute5tupleIJiiiiEEENS1_10collective13CollectiveMmaINS1_35MainloopSm100TmaUmmaWarpSpecializedILi4ELi2ELi4ENS5_IJNS4_1CILi2EEESB_NSA_ILi1EEEEEEEENS5_IJNSA_ILi128EEENSA_ILi256EEESF_EEENS_6half_tENS5_IJlSC_lEEESI_SJ_NS4_8TiledMMAINS4_8MMA_AtomIJNS4_26SM100_MMA_F16BF16_2x1SM_SSISI_SI_fLi128ELi256ELNS4_4UMMA5MajorE0ELSO_0ELNSN_7ScaleInE0ELSP_0EEEEEENS4_6LayoutINS5_IJSC_SC_SC_EEENS5_IJNSA_ILi0EEESU_SU_EEEEENS5_IJNS4_10UnderscoreESX_SX_EEEEENS4_28SM100_TMA_2SM_LOAD_MULTICASTENS4_14ComposedLayoutINS4_7SwizzleILi3ELi4ELi3EEENS4_18smem_ptr_flag_bitsILi16EEENSS_INS5_IJNSA_ILi8EEENSA_ILi64EEEEEENS5_IJS17_SC_EEEEEEEvNS4_8identityENS4_18SM100_TMA_2SM_LOADES1B_vS1C_EENS_8epilogue10collective18CollectiveEpilogueINS1F_23Sm100TmaWarpSpecializedILi4ELi2ELi32ELb1ELb0EEEJNS5_IJS17_SG_SF_EEENS5_IJNSS_IS17_SC_EENSS_INS5_IJNSA_ILi32EEESB_EEENS5_IJSC_SF_EEEEEEEESI_SJ_SI_SJ_NS1F_6fusion15FusionCallbacksIS1J_NS1R_17LinearCombinationISI_fSI_fLNS_15FloatRoundStyleE2EEES1K_S1Q_JEEENS4_5SM1004TMEM4LOAD26SM100_TMEM_LOAD_32dp32b32xENS4_13SM90_TMA_LOADENS11_INS12_ILi2ELi4ELi3EEES15_NSS_INS5_IJS16_S1M_EEENS5_IJS1M_SC_EEEEEEENS4_39AutoVectorizingCopyWithAssumedAlignmentILi128EEENS4_14SM90_TMA_STOREES26_S28_S28_EEEvvEEEEvNT_6ParamsE,"",@"SHT_CUDA_INFO"
	.sectionflags	@""
	.align	4


	//----- nvinfo : EIATTR_CUDA_API_VERSION
	.align		4
        /*0000*/ 	.byte	0x04, 0x37
        /*0002*/ 	.short	(.L_31 - .L_30)
.L_30:
        /*0004*/ 	.word	0x00000082


	//----- nvinfo : EIATTR_KPARAM_INFO
	.align		4
.L_31:
        /*0008*/ 	.byte	0x04, 0x17
        /*000a*/ 	.short	(.L_33 - .L_32)
.L_32:
        /*000c*/ 	.word	0x00000000
        /*0010*/ 	.short	0x0000
        /*0012*/ 	.short	0x0000
        /*0014*/ 	.byte	0x00, 0xf0, 0x01, 0x20


	//----- nvinfo : EIATTR_AT_ENTRY_FRAGMENTS
	.align		4
.L_33:
        /*0018*/ 	.byte	0x04, 0x4f
        /*001a*/ 	.short	(.L_35 - .L_34)


	//   ....[0]....
.L_34:
        /*001c*/ 	.word	0x00000007


	//----- nvinfo : EIATTR_RESERVED_SMEM_USED
	.align		4
.L_35:
        /*0020*/ 	.byte	0x01, 0x41
	.zero		2


	//----- nvinfo : EIATTR_SPARSE_MMA_MASK
	.align		4
        /*0024*/ 	.byte	0x03, 0x50
        /*0026*/ 	.short	0x0000


	//----- nvinfo : EIATTR_TCGEN05_2CTA_USED
	.align		4
        /*0028*/ 	.byte	0x01, 0x52
	.zero		2


	//----- nvinfo : EIATTR_MAXREG_COUNT
	.align		4
        /*002c*/ 	.byte	0x03, 0x1b
        /*002e*/ 	.short	0x00ff


	//----- nvinfo : EIATTR_NUM_BARRIERS
	.align		4
        /*0030*/ 	.byte	0x02, 0x4c
        /*0032*/ 	.byte	0x07
	.zero		1


	//----- nvinfo : EIATTR_EXTERNS
	.align		4
        /*0034*/ 	.byte	0x04, 0x0f
        /*0036*/ 	.short	(.L_37 - .L_36)


	//   ....[0]....
	.align		4
.L_36:
        /*0038*/ 	.word	index@(__assertfail)


	//----- nvinfo : EIATTR_MERCURY_ISA_VERSION
	.align		4
.L_37:
        /*003c*/ 	.byte	0x03, 0x5f
        /*003e*/ 	.short	0x0101


	//----- nvinfo : EIATTR_INT_WARP_WIDE_INSTR_OFFSETS
	.align		4
        /*0040*/ 	.byte	0x04, 0x31
        /*0042*/ 	.short	(.L_39 - .L_38)


	//   ....[0]....
.L_38:
        /*0044*/ 	.word	0x00000d70


	//   ....[1]....
        /*0048*/ 	.word	0x00000e10


	//   ....[2]....
        /*004c*/ 	.word	0x00004670


	//   ....[3]....
        /*0050*/ 	.word	0x00004690


	//   ....[4]....
        /*0054*/ 	.word	0x000046c0


	//   ....[5]....
        /*0058*/ 	.word	0x00005200


	//   ....[6]....
        /*005c*/ 	.word	0x000052a0


	//   ....[7]....
        /*0060*/ 	.word	0x00005360


	//   ....[8]....
        /*0064*/ 	.word	0x000053d0


	//   ....[9]....
        /*0068*/ 	.word	0x00005490


	//   ....[10]....
        /*006c*/ 	.word	0x00005530


	//   ....[11]....
        /*0070*/ 	.word	0x000055a0


	//   ....[12]....
        /*0074*/ 	.word	0x00005660


	//   ....[13]....
        /*0078*/ 	.word	0x00005700


	//   ....[14]....
        /*007c*/ 	.word	0x000057a0


	//   ....[15]....
        /*0080*/ 	.word	0x00005890


	//   ....[16]....
        /*0084*/ 	.word	0x00005960


	//----- nvinfo : EIATTR_COOP_GROUP_MASK_REGIDS
	.align		4
.L_39:
        /*0088*/ 	.byte	0x04, 0x29
        /*008a*/ 	.short	(.L_41 - .L_40)


	//   ....[0]....
.L_40:
        /*008c*/ 	.word	0xffffffff


	//   ....[1]....
        /*0090*/ 	.word	0xffffffff


	//   ....[2]....
        /*0094*/ 	.word	0xffffffff


	//   ....[3]....
        /*0098*/ 	.word	0xffffffff


	//   ....[4]....
        /*009c*/ 	.word	0xffffffff


	//   ....[5]....
        /*00a0*/ 	.word	0xffffffff


	//   ....[6]....
        /*00a4*/ 	.word	0xffffffff


	//   ....[7]....
        /*00a8*/ 	.word	0xffffffff


	//   ....[8]....
        /*00ac*/ 	.word	0xffffffff


	//   ....[9]....
        /*00b0*/ 	.word	0xffffffff


	//   ....[10]....
        /*00b4*/ 	.word	0xffffffff


	//   ....[11]....
        /*00b8*/ 	.word	0xffffffff


	//   ....[12]....
        /*00bc*/ 	.word	0xffffffff


	//   ....[13]....
        /*00c0*/ 	.word	0xffffffff


	//----- nvinfo : EIATTR_COOP_GROUP_INSTR_OFFSETS
	.align		4
.L_41:
        /*00c4*/ 	.byte	0x04, 0x28
        /*00c6*/ 	.short	(.L_43 - .L_42)


	//   ....[0]....
.L_42:
        /*00c8*/ 	.word	0x000000b0


	//   ....[1]....
        /*00cc*/ 	.word	0x00000520


	//   ....[2]....
        /*00d0*/ 	.word	0x000006e0


	//   ....[3]....
        /*00d4*/ 	.word	0x00000870


	//   ....[4]....
        /*00d8*/ 	.word	0x00000960


	//   ....[5]....
        /*00dc*/ 	.word	0x00000ac0


	//   ....[6]....
        /*00e0*/ 	.word	0x00000c50


	//   ....[7]....
        /*00e4*/ 	.word	0x00000e90


	//   ....[8]....
        /*00e8*/ 	.word	0x000023e0


	//   ....[9]....
        /*00ec*/ 	.word	0x00003290


	//   ....[10]....
        /*00f0*/ 	.word	0x00003760


	//   ....[11]....
        /*00f4*/ 	.word	0x00003790


	//   ....[12]....
        /*00f8*/ 	.word	0x00004570


	//   ....[13]....
        /*00fc*/ 	.word	0x00004780


	//----- nvinfo : EIATTR_VRC_CTA_INIT_COUNT
	.align		4
.L_43:
        /*0100*/ 	.byte	0x02, 0x4a
        /*0102*/ 	.byte	0x80
	.zero		1


	//----- nvinfo : EIATTR_SYSCALL_OFFSETS
	.align		4
        /*0104*/ 	.byte	0x04, 0x46
        /*0106*/ 	.short	(.L_45 - .L_44)


	//   ....[0]....
.L_44:
        /*0108*/ 	.word	0x00006520


	//   ....[1]....
        /*010c*/ 	.word	0x00006610


	//   ....[2]....
        /*0110*/ 	.word	0x00006de0


	//   ....[3]....
        /*0114*/ 	.word	0x00007ab0


	//   ....[4]....
        /*0118*/ 	.word	0x00008760


	//   ....[5]....
        /*011c*/ 	.word	0x00009410


	//----- nvinfo : EIATTR_MBARRIER_INSTR_OFFSETS
	.align		4
.L_45:
        /*0120*/ 	.byte	0x04, 0x39
        /*0122*/ 	.short	(.L_47 - .L_46)


	//   ....[0]....
.L_46:
        /*0124*/ 	.word	0x00000650
        /*0128*/ 	.word	0x000000ff
        /*012c*/ 	.word	0x00000000
        /*0130*/ 	.short	0x0100
        /*0132*/ 	.byte	0x04
	.zero		1


	//   ....[1]....
        /*0134*/ 	.word	0x00000660
        /*0138*/ 	.word	0x000000ff
        /*013c*/ 	.word	0x00000020
        /*0140*/ 	.short	0x0100
        /*0142*/ 	.byte	0x04
	.zero		1


	//   ....[2]....
        /*0144*/ 	.word	0x00000670
        /*0148*/ 	.word	0x000000ff
        /*014c*/ 	.word	0x00000008
        /*0150*/ 	.short	0x0100
        /*0152*/ 	.byte	0x04
	.zero		1


	//   ....[3]....
        /*0154*/ 	.word	0x00000680
        /*0158*/ 	.word	0x000000ff
        /*015c*/ 	.word	0x00000028
        /*0160*/ 	.short	0x0100
        /*0162*/ 	.byte	0x04
	.zero		1


	//   ....[4]....
        /*0164*/ 	.word	0x00000690
        /*0168*/ 	.word	0x000000ff
        /*016c*/ 	.word	0x00000010
        /*0170*/ 	.short	0x0100
        /*0172*/ 	.byte	0x04
	.zero		1


	//   ....[5]....
        /*0174*/ 	.word	0x000006a0
        /*0178*/ 	.word	0x000000ff
        /*017c*/ 	.word	0x00000030
        /*0180*/ 	.short	0x0100
        /*0182*/ 	.byte	0x04
	.zero		1


	//   ....[6]....
        /*0184*/ 	.word	0x000006b0
        /*0188*/ 	.word	0x000000ff
        /*018c*/ 	.word	0x00000018
        /*0190*/ 	.short	0x0100
        /*0192*/ 	.byte	0x04
	.zero		1


	//   ....[7]....
        /*0194*/ 	.word	0x000006c0
        /*0198*/ 	.word	0x000000ff
        /*019c*/ 	.word	0x00000038
        /*01a0*/ 	.short	0x0100
        /*01a2*/ 	.byte	0x04
	.zero		1


	//   ....[8]....
        /*01a4*/ 	.word	0x000007e0
        /*01a8*/ 	.word	0x000000ff
        /*01ac*/ 	.word	0x00000040
        /*01b0*/ 	.short	0x0100
        /*01b2*/ 	.byte	0x04
	.zero		1


	//   ....[9]....
        /*01b4*/ 	.word	0x000007f0
        /*01b8*/ 	.word	0x000000ff
        /*01bc*/ 	.word	0x00000060
        /*01c0*/ 	.short	0x0100
        /*01c2*/ 	.byte	0x04
	.zero		1


	//   ....[10]....
        /*01c4*/ 	.word	0x00000800
        /*01c8*/ 	.word	0x000000ff
        /*01cc*/ 	.word	0x00000048
        /*01d0*/ 	.short	0x0100
        /*01d2*/ 	.byte	0x04
	.zero		1


	//   ....[11]....
        /*01d4*/ 	.word	0x00000810
        /*01d8*/ 	.word	0x000000ff
        /*01dc*/ 	.word	0x00000068
        /*01e0*/ 	.short	0x0100
        /*01e2*/ 	.byte	0x04
	.zero		1


	//   ....[12]....
        /*01e4*/ 	.word	0x00000820
        /*01e8*/ 	.word	0x000000ff
        /*01ec*/ 	.word	0x00000050
        /*01f0*/ 	.short	0x0100
        /*01f2*/ 	.byte	0x04
	.zero		1


	//   ....[13]....
        /*01f4*/ 	.word	0x00000830
        /*01f8*/ 	.word	0x000000ff
        /*01fc*/ 	.word	0x00000070
        /*0200*/ 	.short	0x0100
        /*0202*/ 	.byte	0x04
	.zero		1


	//   ....[14]....
        /*0204*/ 	.word	0x00000840
        /*0208*/ 	.word	0x000000ff
        /*020c*/ 	.word	0x00000058
        /*0210*/ 	.short	0x0100
        /*0212*/ 	.byte	0x04
	.zero		1


	//   ....[15]....
        /*0214*/ 	.word	0x00000850
        /*0218*/ 	.word	0x000000ff
        /*021c*/ 	.word	0x00000078
        /*0220*/ 	.short	0x0100
        /*0222*/ 	.byte	0x04
	.zero		1


	//   ....[16]....
        /*0224*/ 	.word	0x00000930
        /*0228*/ 	.word	0x000000ff
        /*022c*/ 	.word	0x00000080
        /*0230*/ 	.short	0x0100
        /*0232*/ 	.byte	0x06
	.zero		1


	//   ....[17]....
        /*0234*/ 	.word	0x00000940
        /*0238*/ 	.word	0x000000ff
        /*023c*/ 	.word	0x00000088
        /*0240*/ 	.short	0x0100
        /*0242*/ 	.byte	0x06
	.zero		1


	//   ....[18]....
        /*0244*/ 	.word	0x00000a70
        /*0248*/ 	.word	0x000000ff
        /*024c*/ 	.word	0x00000090
        /*0250*/ 	.short	0x0100
        /*0252*/ 	.byte	0x06
	.zero		1


	//   ....[19]....
        /*0254*/ 	.word	0x00000a80
        /*0258*/ 	.word	0x000000ff
        /*025c*/ 	.word	0x000000a0
        /*0260*/ 	.short	0x0100
        /*0262*/ 	.byte	0x06
	.zero		1


	//   ....[20]....
        /*0264*/ 	.word	0x00000a90
        /*0268*/ 	.word	0x000000ff
        /*026c*/ 	.word	0x00000098
        /*0270*/ 	.short	0x0100
        /*0272*/ 	.byte	0x06
	.zero		1


	//   ....[21]....
        /*0274*/ 	.word	0x00000aa0
        /*0278*/ 	.word	0x000000ff
        /*027c*/ 	.word	0x000000a8
        /*0280*/ 	.short	0x0100
        /*0282*/ 	.byte	0x06
	.zero		1


	//   ....[22]....
        /*0284*/ 	.word	0x00000bc0
        /*0288*/ 	.word	0x000000ff
        /*028c*/ 	.word	0x000000b0
        /*0290*/ 	.short	0x0100
        /*0292*/ 	.byte	0x04
	.zero		1


	//   ....[23]....
        /*0294*/ 	.word	0x00000bd0
        /*0298*/ 	.word	0x000000ff
        /*029c*/ 	.word	0x000000d0
        /*02a0*/ 	.short	0x0100
        /*02a2*/ 	.byte	0x04
	.zero		1


	//   ....[24]....
        /*02a4*/ 	.word	0x00000be0
        /*02a8*/ 	.word	0x000000ff
        /*02ac*/ 	.word	0x000000b8
        /*02b0*/ 	.short	0x0100
        /*02b2*/ 	.byte	0x04
	.zero		1


	//   ....[25]....
        /*02b4*/ 	.word	0x00000bf0
        /*02b8*/ 	.word	0x000000ff
        /*02bc*/ 	.word	0x000000d8
        /*02c0*/ 	.short	0x0100
        /*02c2*/ 	.byte	0x04
	.zero		1


	//   ....[26]....
        /*02c4*/ 	.word	0x00000c00
        /*02c8*/ 	.word	0x000000ff
        /*02cc*/ 	.word	0x000000c0
        /*02d0*/ 	.short	0x0100
        /*02d2*/ 	.byte	0x04
	.zero		1


	//   ....[27]....
        /*02d4*/ 	.word	0x00000c10
        /*02d8*/ 	.word	0x000000ff
        /*02dc*/ 	.word	0x000000e0
        /*02e0*/ 	.short	0x0100
        /*02e2*/ 	.byte	0x04
	.zero		1


	//   ....[28]....
        /*02e4*/ 	.word	0x00000c20
        /*02e8*/ 	.word	0x000000ff
        /*02ec*/ 	.word	0x000000c8
        /*02f0*/ 	.short	0x0100
        /*02f2*/ 	.byte	0x04
	.zero		1


	//   ....[29]....
        /*02f4*/ 	.word	0x00000c30
        /*02f8*/ 	.word	0x000000ff
        /*02fc*/ 	.word	0x000000e8
        /*0300*/ 	.short	0x0100
        /*0302*/ 	.byte	0x04
	.zero		1


	//   ....[30]....
        /*0304*/ 	.word	0x00000d20
        /*0308*/ 	.word	0x000000ff
        /*030c*/ 	.word	0x000000f0
        /*0310*/ 	.short	0x0100
        /*0312*/ 	.byte	0x04
	.zero		1


	//   ....[31]....
        /*0314*/ 	.word	0x00000d30
        /*0318*/ 	.word	0x000000ff
        /*031c*/ 	.word	0x00000100
        /*0320*/ 	.short	0x0100
        /*0322*/ 	.byte	0x04
	.zero		1


	//   ....[32]....
        /*0324*/ 	.word	0x00000d40
        /*0328*/ 	.word	0x000000ff
        /*032c*/ 	.word	0x000000f8
        /*0330*/ 	.short	0x0100
        /*0332*/ 	.byte	0x04
	.zero		1


	//   ....[33]....
        /*0334*/ 	.word	0x00000d50
        /*0338*/ 	.word	0x000000ff
        /*033c*/ 	.word	0x00000108
        /*0340*/ 	.short	0x0100
        /*0342*/ 	.byte	0x04
	.zero		1


	//   ....[34]....
        /*0344*/ 	.word	0x00000e50
        /*0348*/ 	.word	0x000000ff
        /*034c*/ 	.word	0x00000110
        /*0350*/ 	.short	0x0100
        /*0352*/ 	.byte	0x06
	.zero		1


	//   ....[35]....
        /*0354*/ 	.word	0x00001a30
        /*0358*/ 	.word	0x00000003
        /*035c*/ 	.word	0x00000100
        /*0360*/ 	.short	0x010a
        /*0362*/ 	.byte	0xff
	.zero		1


	//   ....[36]....
        /*0364*/ 	.word	0x00001a60
        /*0368*/ 	.word	0x00000003
        /*036c*/ 	.word	0x000000f0
        /*0370*/ 	.short	0x0101
        /*0372*/ 	.byte	0xff
	.zero		1


	//   ....[37]....
        /*0374*/ 	.word	0x00001b20
        /*0378*/ 	.word	0x000000ff
        /*037c*/ 	.word	0x00000020
        /*0380*/ 	.short	0x010a
        /*0382*/ 	.byte	0x04
	.zero		1


	//   ....[38]....
        /*0384*/ 	.word	0x00001bf0
        /*0388*/ 	.word	0x000000ff
        /*038c*/ 	.word	0x00000020
        /*0390*/ 	.short	0x010a
        /*0392*/ 	.byte	0x21
	.zero		1


	//   ....[39]....
        /*0394*/ 	.word	0x00001da0
        /*0398*/ 	.word	0x000000ff
        /*039c*/ 	.word	0x00000020
        /*03a0*/ 	.short	0x010a
        /*03a2*/ 	.byte	0x05
	.zero		1


	//   ....[40]....
        /*03a4*/ 	.word	0x00001f80
        /*03a8*/ 	.word	0x000000ff
        /*03ac*/ 	.word	0x00000088
        /*03b0*/ 	.short	0x0101
        /*03b2*/ 	.byte	0x0e
	.zero		1


	//   ....[41]....
        /*03b4*/ 	.word	0x00001fa0
        /*03b8*/ 	.word	0x000000ff
        /*03bc*/ 	.word	0x00000020
        /*03c0*/ 	.short	0x010a
        /*03c2*/ 	.byte	0x04
	.zero		1


	//   ....[42]....
        /*03c4*/ 	.word	0x00002020
        /*03c8*/ 	.word	0x000000ff
        /*03cc*/ 	.word	0x00000020
        /*03d0*/ 	.short	0x010a
        /*03d2*/ 	.byte	0x07
	.zero		1


	//   ....[43]....
        /*03d4*/ 	.word	0x00002160
        /*03d8*/ 	.word	0x000000ff
        /*03dc*/ 	.word	0x00000020
        /*03e0*/ 	.short	0x010a
        /*03e2*/ 	.byte	0x04
	.zero		1


	//   ....[44]....
        /*03e4*/ 	.word	0x00002410
        /*03e8*/ 	.word	0x00000003
        /*03ec*/ 	.word	0x00000090
        /*03f0*/ 	.short	0x010a
        /*03f2*/ 	.byte	0xff
	.zero		1


	//   ....[45]....
        /*03f4*/ 	.word	0x00002560
        /*03f8*/ 	.word	0x00000000
        /*03fc*/ 	.word	0x00000000
        /*0400*/ 	.short	0x0101
        /*0402*/ 	.byte	0xff
	.zero		1


	//   ....[46]....
        /*0404*/ 	.word	0x00002b10
        /*0408*/ 	.word	0x000000ff
        /*040c*/ 	.word	0x00000000
        /*0410*/ 	.short	0x010a
        /*0412*/ 	.byte	0x04
	.zero		1


	//   ....[47]....
        /*0414*/ 	.word	0x00002ba0
        /*0418*/ 	.word	0x000000ff
        /*041c*/ 	.word	0x00000000
        /*0420*/ 	.short	0x010a
        /*0422*/ 	.byte	0x05
	.zero		1


	//   ....[48]....
        /*0424*/ 	.word	0x00002c30
        /*0428*/ 	.word	0x000000ff
        /*042c*/ 	.word	0x00000000
        /*0430*/ 	.short	0x010a
        /*0432*/ 	.byte	0x05
	.zero		1


	//   ....[49]....
        /*0434*/ 	.word	0x00002cd0
        /*0438*/ 	.word	0x00000000
        /*043c*/ 	.word	0x00000000
        /*0440*/ 	.short	0x010a
        /*0442*/ 	.byte	0xff
	.zero		1


	//   ....[50]....
        /*0444*/ 	.word	0x00002df0
        /*0448*/ 	.word	0x00000002
        /*044c*/ 	.word	0x000000f0
        /*0450*/ 	.short	0x010a
        /*0452*/ 	.byte	0xff
	.zero		1


	//   ....[51]....
        /*0454*/ 	.word	0x00002e50
        /*0458*/ 	.word	0x00000004
        /*045c*/ 	.word	0x00000000
        /*0460*/ 	.short	0x0101
        /*0462*/ 	.byte	0xff
	.zero		1


	//   ....[52]....
        /*0464*/ 	.word	0x00002e70
        /*0468*/ 	.word	0x000000ff
        /*046c*/ 	.word	0x000000a0
        /*0470*/ 	.short	0x010a
        /*0472*/ 	.byte	0x04
	.zero		1


	//   ....[53]....
        /*0474*/ 	.word	0x00002f90
        /*0478*/ 	.word	0x00000002
        /*047c*/ 	.word	0x00000090
        /*0480*/ 	.short	0x010a
        /*0482*/ 	.byte	0xff
	.zero		1


	//   ....[54]....
        /*0484*/ 	.word	0x000030a0
        /*0488*/ 	.word	0x00000002
        /*048c*/ 	.word	0x00000000
        /*0490*/ 	.short	0x0101
        /*0492*/ 	.byte	0xff
	.zero		1


	//   ....[55]....
        /*0494*/ 	.word	0x00003130
        /*0498*/ 	.word	0x000000ff
        /*049c*/ 	.word	0x000000a0
        /*04a0*/ 	.short	0x0106
        /*04a2*/ 	.byte	0x04
	.zero		1


	//   ....[56]....
        /*04a4*/ 	.word	0x00003150
        /*04a8*/ 	.word	0x000000ff
        /*04ac*/ 	.word	0x000000a0
        /*04b0*/ 	.short	0x010a
        /*04b2*/ 	.byte	0x04
	.zero		1


	//   ....[57]....
        /*04b4*/ 	.word	0x000031e0
        /*04b8*/ 	.word	0x000000ff
        /*04bc*/ 	.word	0x000000a0
        /*04c0*/ 	.short	0x0106
        /*04c2*/ 	.byte	0x07
	.zero		1


	//   ....[58]....
        /*04c4*/ 	.word	0x00003220
        /*04c8*/ 	.word	0x00000000
        /*04cc*/ 	.word	0x000000a0
        /*04d0*/ 	.short	0x010a
        /*04d2*/ 	.byte	0xff
	.zero		1


	//   ....[59]....
        /*04d4*/ 	.word	0x00003460
        /*04d8*/ 	.word	0x000000ff
        /*04dc*/ 	.word	0x00000008
        /*04e0*/ 	.short	0x010a
        /*04e2*/ 	.byte	0x05
	.zero		1


	//   ....[60]....
        /*04e4*/ 	.word	0x00003480
        /*04e8*/ 	.word	0x000000ff
        /*04ec*/ 	.word	0x00000008
        /*04f0*/ 	.short	0x010a
        /*04f2*/ 	.byte	0x05
	.zero		1


	//   ....[61]....
        /*04f4*/ 	.word	0x00003610
        /*04f8*/ 	.word	0x000000ff
        /*04fc*/ 	.word	0x00000008
        /*0500*/ 	.short	0x010a
        /*0502*/ 	.byte	0x05
	.zero		1


	//   ....[62]....
        /*0504*/ 	.word	0x00003630
        /*0508*/ 	.word	0x000000ff
        /*050c*/ 	.word	0x00000008
        /*0510*/ 	.short	0x010a
        /*0512*/ 	.byte	0x05
	.zero		1


	//   ....[63]....
        /*0514*/ 	.word	0x000036f0
        /*0518*/ 	.word	0x000000ff
        /*051c*/ 	.word	0x00000000
        /*0520*/ 	.short	0x0101
        /*0522*/ 	.byte	0x04
	.zero		1


	//   ....[64]....
        /*0524*/ 	.word	0x00003ab0
        /*0528*/ 	.word	0x00000000
        /*052c*/ 	.word	0x00000090
        /*0530*/ 	.short	0x010a
        /*0532*/ 	.byte	0xff
	.zero		1


	//   ....[65]....
        /*0534*/ 	.word	0x00003b70
        /*0538*/ 	.word	0x00000000
        /*053c*/ 	.word	0x00000000
        /*0540*/ 	.short	0x0101
        /*0542*/ 	.byte	0xff
	.zero		1


	//   ....[66]....
        /*0544*/ 	.word	0x00003c30
        /*0548*/ 	.word	0x000000ff
        /*054c*/ 	.word	0x00000000
        /*0550*/ 	.short	0x010a
        /*0552*/ 	.byte	0x04
	.zero		1


	//   ....[67]....
        /*0554*/ 	.word	0x00003c40
        /*0558*/ 	.word	0x000000ff
        /*055c*/ 	.word	0x000000d0
        /*0560*/ 	.short	0x010a
        /*0562*/ 	.byte	0x2e
	.zero		1


	//   ....[68]....
        /*0564*/ 	.word	0x00003cf0
        /*0568*/ 	.word	0x000000ff
        /*056c*/ 	.word	0x00000000
        /*0570*/ 	.short	0x010a
        /*0572*/ 	.byte	0x07
	.zero		1


	//   ....[69]....
        /*0574*/ 	.word	0x00003e20
        /*0578*/ 	.word	0x000000ff
        /*057c*/ 	.word	0x00000000
        /*0580*/ 	.short	0x010a
        /*0582*/ 	.byte	0x04
	.zero		1


	//   ....[70]....
        /*0584*/ 	.word	0x00004260
        /*0588*/ 	.word	0x000000ff
        /*058c*/ 	.word	0x00000000
        /*0590*/ 	.short	0x010a
        /*0592*/ 	.byte	0x04
	.zero		1


	//   ....[71]....
        /*0594*/ 	.word	0x000042f0
        /*0598*/ 	.word	0x000000ff
        /*059c*/ 	.word	0x00000000
        /*05a0*/ 	.short	0x010a
        /*05a2*/ 	.byte	0x05
	.zero		1


	//   ....[72]....
        /*05a4*/ 	.word	0x00004380
        /*05a8*/ 	.word	0x000000ff
        /*05ac*/ 	.word	0x00000000
        /*05b0*/ 	.short	0x010a
        /*05b2*/ 	.byte	0x05
	.zero		1


	//   ....[73]....
        /*05b4*/ 	.word	0x00004420
        /*05b8*/ 	.word	0x00000000
        /*05bc*/ 	.word	0x00000000
        /*05c0*/ 	.short	0x010a
        /*05c2*/ 	.byte	0xff
	.zero		1


	//   ....[74]....
        /*05c4*/ 	.word	0x00004460
        /*05c8*/ 	.word	0x00000000
        /*05cc*/ 	.word	0x00000000
        /*05d0*/ 	.short	0x010a
        /*05d2*/ 	.byte	0xff
	.zero		1


	//   ....[75]....
        /*05d4*/ 	.word	0x000044d0
        /*05d8*/ 	.word	0x000000ff
        /*05dc*/ 	.word	0x00000000
        /*05e0*/ 	.short	0x0101
        /*05e2*/ 	.byte	0x04
	.zero		1


	//   ....[76]....
        /*05e4*/ 	.word	0x00004510
        /*05e8*/ 	.word	0x000000ff
        /*05ec*/ 	.word	0x00000110
        /*05f0*/ 	.short	0x010a
        /*05f2*/ 	.byte	0x29
	.zero		1


	//   ....[77]....
        /*05f4*/ 	.word	0x00004560
        /*05f8*/ 	.word	0x000000ff
        /*05fc*/ 	.word	0x00000000
        /*0600*/ 	.short	0x0101
        /*0602*/ 	.byte	0x04
	.zero		1


	//   ....[78]....
        /*0604*/ 	.word	0x00004a00
        /*0608*/ 	.word	0x0000000c
        /*060c*/ 	.word	0x00000090
        /*0610*/ 	.short	0x010a
        /*0612*/ 	.byte	0xff
	.zero		1


	//   ....[79]....
        /*0614*/ 	.word	0x00004b70
        /*0618*/ 	.word	0x00000000
        /*061c*/ 	.word	0x00000000
        /*0620*/ 	.short	0x0101
        /*0622*/ 	.byte	0xff
	.zero		1


	//   ....[80]....
        /*0624*/ 	.word	0x00005000
        /*0628*/ 	.word	0x000000ff
        /*062c*/ 	.word	0x00000088
        /*0630*/ 	.short	0x010a
        /*0632*/ 	.byte	0x15
	.zero		1


	//   ....[81]....
        /*0634*/ 	.word	0x00005180
        /*0638*/ 	.word	0x000000ff
        /*063c*/ 	.word	0x00000060
        /*0640*/ 	.short	0x010a
        /*0642*/ 	.byte	0x15
	.zero		1


	//   ....[82]....
        /*0644*/ 	.word	0x00005380
        /*0648*/ 	.word	0x000000ff
        /*064c*/ 	.word	0x00000040
        /*0650*/ 	.short	0x010b
        /*0652*/ 	.byte	0x15
	.zero		1


	//   ....[83]....
        /*0654*/ 	.word	0x00005390
        /*0658*/ 	.word	0x000000ff
        /*065c*/ 	.word	0x00000000
        /*0660*/ 	.short	0x0101
        /*0662*/ 	.byte	0x06
	.zero		1


	//   ....[84]....
        /*0664*/ 	.word	0x000053a0
        /*0668*/ 	.word	0x000000ff
        /*066c*/ 	.word	0x00000068
        /*0670*/ 	.short	0x010a
        /*0672*/ 	.byte	0x15
	.zero		1


	//   ....[85]....
        /*0674*/ 	.word	0x00005550
        /*0678*/ 	.word	0x000000ff
        /*067c*/ 	.word	0x00000048
        /*0680*/ 	.short	0x010b
        /*0682*/ 	.byte	0x15
	.zero		1


	//   ....[86]....
        /*0684*/ 	.word	0x00005560
        /*0688*/ 	.word	0x000000ff
        /*068c*/ 	.word	0x00000000
        /*0690*/ 	.short	0x0101
        /*0692*/ 	.byte	0x06
	.zero		1


	//   ....[87]....
        /*0694*/ 	.word	0x00005570
        /*0698*/ 	.word	0x000000ff
        /*069c*/ 	.word	0x00000070
        /*06a0*/ 	.short	0x010a
        /*06a2*/ 	.byte	0x15
	.zero		1


	//   ....[88]....
        /*06a4*/ 	.word	0x00005720
        /*06a8*/ 	.word	0x000000ff
        /*06ac*/ 	.word	0x00000050
        /*06b0*/ 	.short	0x010b
        /*06b2*/ 	.byte	0x15
	.zero		1


	//   ....[89]....
        /*06b4*/ 	.word	0x00005730
        /*06b8*/ 	.word	0x000000ff
        /*06bc*/ 	.word	0x00000000
        /*06c0*/ 	.short	0x0101
        /*06c2*/ 	.byte	0x06
	.zero		1


	//   ....[90]....
        /*06c4*/ 	.word	0x00005740
        /*06c8*/ 	.word	0x000000ff
        /*06cc*/ 	.word	0x00000078
        /*06d0*/ 	.short	0x010a
        /*06d2*/ 	.byte	0x15
	.zero		1


	//   ....[91]....
        /*06d4*/ 	.word	0x00005980
        /*06d8*/ 	.word	0x000000ff
        /*06dc*/ 	.word	0x00000058
        /*06e0*/ 	.short	0x010b
        /*06e2*/ 	.byte	0x15
	.zero		1


	//   ....[92]....
        /*06e4*/ 	.word	0x00005990
        /*06e8*/ 	.word	0x000000ff
        /*06ec*/ 	.word	0x00000000
        /*06f0*/ 	.short	0x0101
        /*06f2*/ 	.byte	0x25
	.zero		1


	//   ....[93]....
        /*06f4*/ 	.word	0x000059d0
        /*06f8*/ 	.word	0x000000ff
        /*06fc*/ 	.word	0x00000060
        /*0700*/ 	.short	0x010a
        /*0702*/ 	.byte	0x15
	.zero		1


	//   ....[94]....
        /*0704*/ 	.word	0x000059f0
        /*0708*/ 	.word	0x000000ff
        /*070c*/ 	.word	0x00000068
        /*0710*/ 	.short	0x010a
        /*0712*/ 	.byte	0x15
	.zero		1


	//   ....[95]....
        /*0714*/ 	.word	0x00005a10
        /*0718*/ 	.word	0x000000ff
        /*071c*/ 	.word	0x00000070
        /*0720*/ 	.short	0x010a
        /*0722*/ 	.byte	0x15
	.zero		1


	//   ....[96]....
        /*0724*/ 	.word	0x00005a50
        /*0728*/ 	.word	0x00000000
        /*072c*/ 	.word	0x00000078
        /*0730*/ 	.short	0x010a
        /*0732*/ 	.byte	0xff
	.zero		1


	//   ....[97]....
        /*0734*/ 	.word	0x00005db0
        /*0738*/ 	.word	0x00000003
        /*073c*/ 	.word	0x00000090
        /*0740*/ 	.short	0x010a
        /*0742*/ 	.byte	0xff
	.zero		1


	//   ....[98]....
        /*0744*/ 	.word	0x00005f30
        /*0748*/ 	.word	0x00000000
        /*074c*/ 	.word	0x00000000
        /*0750*/ 	.short	0x0101
        /*0752*/ 	.byte	0xff
	.zero		1


	//   ....[99]....
        /*0754*/ 	.word	0x00006aa0
        /*0758*/ 	.word	0x000000ff
        /*075c*/ 	.word	0x00000040
        /*0760*/ 	.short	0x010a
        /*0762*/ 	.byte	0x2b
	.zero		1


	//   ....[100]....
        /*0764*/ 	.word	0x00006ae0
        /*0768*/ 	.word	0x00000063
        /*076c*/ 	.word	0x000000b0
        /*0770*/ 	.short	0x010a
        /*0772*/ 	.byte	0xff
	.zero		1


	//   ....[101]....
        /*0774*/ 	.word	0x00006bd0
        /*0778*/ 	.word	0x000000ff
        /*077c*/ 	.word	0x00000040
        /*0780*/ 	.short	0x010a
        /*0782*/ 	.byte	0x2b
	.zero		1


	//   ....[102]....
        /*0784*/ 	.word	0x00006cc0
        /*0788*/ 	.word	0x00000063
        /*078c*/ 	.word	0x000000b0
        /*0790*/ 	.short	0x010a
        /*0792*/ 	.byte	0xff
	.zero		1


	//   ....[103]....
        /*0794*/ 	.word	0x000077e0
        /*0798*/ 	.word	0x00000000
        /*079c*/ 	.word	0x00000000
        /*07a0*/ 	.short	0x0101
        /*07a2*/ 	.byte	0xff
	.zero		1


	//   ....[104]....
        /*07a4*/ 	.word	0x000077f0
        /*07a8*/ 	.word	0x00000003
        /*07ac*/ 	.word	0x00000040
        /*07b0*/ 	.short	0x010a
        /*07b2*/ 	.byte	0xff
	.zero		1


	//   ....[105]....
        /*07b4*/ 	.word	0x000078d0
        /*07b8*/ 	.word	0x00000003
        /*07bc*/ 	.word	0x00000040
        /*07c0*/ 	.short	0x010a
        /*07c2*/ 	.byte	0xff
	.zero		1


	//   ....[106]....
        /*07c4*/ 	.word	0x00008490
        /*07c8*/ 	.word	0x0000003d
        /*07cc*/ 	.word	0x00000000
        /*07d0*/ 	.short	0x0101
        /*07d2*/ 	.byte	0xff
	.zero		1


	//   ....[107]....
        /*07d4*/ 	.word	0x000084b0
        /*07d8*/ 	.word	0x0000003e
        /*07dc*/ 	.word	0x00000040
        /*07e0*/ 	.short	0x010a
        /*07e2*/ 	.byte	0xff
	.zero		1


	//   ....[108]....
        /*07e4*/ 	.word	0x00008580
        /*07e8*/ 	.word	0x0000003e
        /*07ec*/ 	.word	0x00000040
        /*07f0*/ 	.short	0x010a
        /*07f2*/ 	.byte	0xff
	.zero		1


	//   ....[109]....
        /*07f4*/ 	.word	0x00009140
        /*07f8*/ 	.word	0x0000003d
        /*07fc*/ 	.word	0x00000000
        /*0800*/ 	.short	0x0101
        /*0802*/ 	.byte	0xff
	.zero		1


	//   ....[110]....
        /*0804*/ 	.word	0x00009160
        /*0808*/ 	.word	0x0000003e
        /*080c*/ 	.word	0x00000040
        /*0810*/ 	.short	0x010a
        /*0812*/ 	.byte	0xff
	.zero		1


	//   ....[111]....
        /*0814*/ 	.word	0x00009230
        /*0818*/ 	.word	0x0000003e
        /*081c*/ 	.word	0x00000040
        /*0820*/ 	.short	0x010a
        /*0822*/ 	.byte	0xff
	.zero		1


	//   ....[112]....
        /*0824*/ 	.word	0x00009500
        /*0828*/ 	.word	0x00000063
        /*082c*/ 	.word	0x00000000
        /*0830*/ 	.short	0x0101
        /*0832*/ 	.byte	0xff
	.zero		1


	//   ....[113]....
        /*0834*/ 	.word	0x00009e40
        /*0838*/ 	.word	0x00000002
        /*083c*/ 	.word	0x00000000
        /*0840*/ 	.short	0x0101
        /*0842*/ 	.byte	0xff
	.zero		1


	//   ....[114]....
        /*0844*/ 	.word	0x0000a0d0
        /*0848*/ 	.word	0x000000ff
        /*084c*/ 	.word	0x00000000
        /*0850*/ 	.short	0x0101
        /*0852*/ 	.byte	0x04
	.zero		1


	//   ....[115]....
        /*0854*/ 	.word	0x0000a0f0
        /*0858*/ 	.word	0x00000003
        /*085c*/ 	.word	0x00000100
        /*0860*/ 	.short	0x010a
        /*0862*/ 	.byte	0xff
	.zero		1


	//   ....[116]....
        /*0864*/ 	.word	0x0000a150
        /*0868*/ 	.word	0x00000000
        /*086c*/ 	.word	0x00000020
        /*0870*/ 	.short	0x010a
        /*0872*/ 	.byte	0xff
	.zero		1


	//   ....[117]....
        /*0874*/ 	.word	0x0000a1b0
        /*0878*/ 	.word	0x00000000
        /*087c*/ 	.word	0x00000020
        /*0880*/ 	.short	0x010a
        /*0882*/ 	.byte	0xff
	.zero		1


	//   ....[118]....
        /*0884*/ 	.word	0x0000a200
        /*0888*/ 	.word	0x00000003
        /*088c*/ 	.word	0x00000090
        /*0890*/ 	.short	0x010a
        /*0892*/ 	.byte	0xff
	.zero		1


	//   ....[119]....
        /*0894*/ 	.word	0x0000a260
        /*0898*/ 	.word	0x00000000
        /*089c*/ 	.word	0x00000000
        /*08a0*/ 	.short	0x010a
        /*08a2*/ 	.byte	0xff
	.zero		1


	//   ....[120]....
        /*08a4*/ 	.word	0x0000a2c0
        /*08a8*/ 	.word	0x00000000
        /*08ac*/ 	.word	0x00000000
        /*08b0*/ 	.short	0x010a
        /*08b2*/ 	.byte	0xff
	.zero		1


	//   ....[121]....
        /*08b4*/ 	.word	0x0000a320
        /*08b8*/ 	.word	0x00000000
        /*08bc*/ 	.word	0x00000000
        /*08c0*/ 	.short	0x010a
        /*08c2*/ 	.byte	0xff
	.zero		1


	//   ....[122]....
        /*08c4*/ 	.word	0x0000a370
        /*08c8*/ 	.word	0x00000002
        /*08cc*/ 	.word	0x000000f0
        /*08d0*/ 	.short	0x010a
        /*08d2*/ 	.byte	0xff
	.zero		1


	//   ....[123]....
        /*08d4*/ 	.word	0x0000a3d0
        /*08d8*/ 	.word	0x00000002
        /*08dc*/ 	.word	0x000000a0
        /*08e0*/ 	.short	0x010a
        /*08e2*/ 	.byte	0xff
	.zero		1


	//   ....[124]....
        /*08e4*/ 	.word	0x0000a420
        /*08e8*/ 	.word	0x00000002
        /*08ec*/ 	.word	0x00000090
        /*08f0*/ 	.short	0x010a
        /*08f2*/ 	.byte	0xff
	.zero		1


	//   ....[125]....
        /*08f4*/ 	.word	0x0000a480
        /*08f8*/ 	.word	0x00000000
        /*08fc*/ 	.word	0x000000a0
        /*0900*/ 	.short	0x010a
        /*0902*/ 	.byte	0xff
	.zero		1


	//   ....[126]....
        /*0904*/ 	.word	0x0000a4e0
        /*0908*/ 	.word	0x00000000
        /*090c*/ 	.word	0x00000008
        /*0910*/ 	.short	0x010a
        /*0912*/ 	.byte	0xff
	.zero		1


	//   ....[127]....
        /*0914*/ 	.word	0x0000a5d0
        /*0918*/ 	.word	0x00000000
        /*091c*/ 	.word	0x00000008
        /*0920*/ 	.short	0x010a
        /*0922*/ 	.byte	0xff
	.zero		1


	//   ....[128]....
        /*0924*/ 	.word	0x0000a620
        /*0928*/ 	.word	0x00000000
        /*092c*/ 	.word	0x00000090
        /*0930*/ 	.short	0x010a
        /*0932*/ 	.byte	0xff
	.zero		1


	//   ....[129]....
        /*0934*/ 	.word	0x0000a680
        /*0938*/ 	.word	0x00000000
        /*093c*/ 	.word	0x000000d0
        /*0940*/ 	.short	0x010a
        /*0942*/ 	.byte	0xff
	.zero		1


	//   ....[130]....
        /*0944*/ 	.word	0x0000a6e0
        /*0948*/ 	.word	0x00000000
        /*094c*/ 	.word	0x00000000
        /*0950*/ 	.short	0x010a
        /*0952*/ 	.byte	0xff
	.zero		1


	//   ....[131]....
        /*0954*/ 	.word	0x0000a740
        /*0958*/ 	.word	0x00000000
        /*095c*/ 	.word	0x00000000
        /*0960*/ 	.short	0x010a
        /*0962*/ 	.byte	0xff
	.zero		1


	//   ....[132]....
        /*0964*/ 	.word	0x0000a7a0
        /*0968*/ 	.word	0x00000000
        /*096c*/ 	.word	0x00000000
        /*0970*/ 	.short	0x010a
        /*0972*/ 	.byte	0xff
	.zero		1


	//   ....[133]....
        /*0974*/ 	.word	0x0000a800
        /*0978*/ 	.word	0x00000000
        /*097c*/ 	.word	0x00000000
        /*0980*/ 	.short	0x010a
        /*0982*/ 	.byte	0xff
	.zero		1


	//   ....[134]....
        /*0984*/ 	.word	0x0000a860
        /*0988*/ 	.word	0x00000000
        /*098c*/ 	.word	0x00000110
        /*0990*/ 	.short	0x010a
        /*0992*/ 	.byte	0xff
	.zero		1


	//   ....[135]....
        /*0994*/ 	.word	0x0000a8b0
        /*0998*/ 	.word	0x0000000c
        /*099c*/ 	.word	0x00000090
        /*09a0*/ 	.short	0x010a
        /*09a2*/ 	.byte	0xff
	.zero		1


	//   ....[136]....
        /*09a4*/ 	.word	0x0000a910
        /*09a8*/ 	.word	0x00000000
        /*09ac*/ 	.word	0x00000088
        /*09b0*/ 	.short	0x010a
        /*09b2*/ 	.byte	0xff
	.zero		1


	//   ....[137]....
        /*09b4*/ 	.word	0x0000a970
        /*09b8*/ 	.word	0x00000000
        /*09bc*/ 	.word	0x00000060
        /*09c0*/ 	.short	0x010a
        /*09c2*/ 	.byte	0xff
	.zero		1


	//   ....[138]....
        /*09c4*/ 	.word	0x0000a9d0
        /*09c8*/ 	.word	0x00000000
        /*09cc*/ 	.word	0x00000068
        /*09d0*/ 	.short	0x010a
        /*09d2*/ 	.byte	0xff
	.zero		1


	//   ....[139]....
        /*09d4*/ 	.word	0x0000aa30
        /*09d8*/ 	.word	0x00000000
        /*09dc*/ 	.word	0x00000070
        /*09e0*/ 	.short	0x010a
        /*09e2*/ 	.byte	0xff
	.zero		1


	//   ....[140]....
        /*09e4*/ 	.word	0x0000aa90
        /*09e8*/ 	.word	0x00000000
        /*09ec*/ 	.word	0x00000078
        /*09f0*/ 	.short	0x010a
        /*09f2*/ 	.byte	0xff
	.zero		1


	//   ....[141]....
        /*09f4*/ 	.word	0x0000aaf0
        /*09f8*/ 	.word	0x00000000
        /*09fc*/ 	.word	0x00000060
        /*0a00*/ 	.short	0x010a
        /*0a02*/ 	.byte	0xff
	.zero		1


	//   ....[142]....
        /*0a04*/ 	.word	0x0000ab50
        /*0a08*/ 	.word	0x00000000
        /*0a0c*/ 	.word	0x00000068
        /*0a10*/ 	.short	0x010a
        /*0a12*/ 	.byte	0xff
	.zero		1


	//   ....[143]....
        /*0a14*/ 	.word	0x0000abb0
        /*0a18*/ 	.word	0x00000000
        /*0a1c*/ 	.word	0x00000070
        /*0a20*/ 	.short	0x010a
        /*0a22*/ 	.byte	0xff
	.zero		1


	//   ....[144]....
        /*0a24*/ 	.word	0x0000ac00
        /*0a28*/ 	.word	0x00000003
        /*0a2c*/ 	.word	0x00000090
        /*0a30*/ 	.short	0x010a
        /*0a32*/ 	.byte	0xff
	.zero		1


	//   ....[145]....
        /*0a34*/ 	.word	0x0000ac60
        /*0a38*/ 	.word	0x00000002
        /*0a3c*/ 	.word	0x00000040
        /*0a40*/ 	.short	0x010a
        /*0a42*/ 	.byte	0xff
	.zero		1


	//   ....[146]....
        /*0a44*/ 	.word	0x0000acb0
        /*0a48*/ 	.word	0x00000063
        /*0a4c*/ 	.word	0x000000b0
        /*0a50*/ 	.short	0x010a
        /*0a52*/ 	.byte	0xff
	.zero		1


	//   ....[147]....
        /*0a54*/ 	.word	0x0000ad00
        /*0a58*/ 	.word	0x00000003
        /*0a5c*/ 	.word	0x00000040
        /*0a60*/ 	.short	0x010a
        /*0a62*/ 	.byte	0xff
	.zero		1


	//   ....[148]....
        /*0a64*/ 	.word	0x0000ad50
        /*0a68*/ 	.word	0x0000003e
        /*0a6c*/ 	.word	0x00000040
        /*0a70*/ 	.short	0x010a
        /*0a72*/ 	.byte	0xff
	.zero		1


	//   ....[149]....
        /*0a74*/ 	.word	0x0000ada0
        /*0a78*/ 	.word	0x0000003e
        /*0a7c*/ 	.word	0x00000040
        /*0a80*/ 	.short	0x010a
        /*0a82*/ 	.byte	0xff
	.zero		1


	//----- nvinfo : EIATTR_NUM_MBARRIERS
	.align		4
.L_47:
        /*0a84*/ 	.byte	0x03, 0x38
        /*0a86*/ 	.short	0x0023


	//----- nvinfo : EIATTR_EXIT_INSTR_OFFSETS
	.align		4
        /*0a88*/ 	.byte	0x04, 0x1c
        /*0a8a*/ 	.short	(.L_49 - .L_48)


	//   ....[0]....
.L_48:
        /*0a8c*/ 	.word	0x00002d00


	//   ....[1]....
        /*0a90*/ 	.word	0x000031f0


	//   ....[2]....
        /*0a94*/ 	.word	0x00003250


	//   ....[3]....
        /*0a98*/ 	.word	0x00004790


	//   ....[4]....
        /*0a9c*/ 	.word	0x00005a80


	//   ....[5]....
        /*0aa0*/ 	.word	0x00005ac0


	//   ....[6]....
        /*0aa4*/ 	.word	0x00009fc0


	//   ....[7]....
        /*0aa8*/ 	.word	0x0000a040


	//   ....[8]....
        /*0aac*/ 	.word	0x0000a070


	//   ....[9]....
        /*0ab0*/ 	.word	0x0000a0e0


	//----- nvinfo : EIATTR_MAX_THREADS
	.align		4
.L_49:
        /*0ab4*/ 	.byte	0x04, 0x05
        /*0ab6*/ 	.short	(.L_51 - .L_50)
.L_50:
        /*0ab8*/ 	.word	0x00000100
        /*0abc*/ 	.word	0x00000001
        /*0ac0*/ 	.word	0x00000001


	//----- nvinfo : EIATTR_CRS_STACK_SIZE
	.align		4
.L_51:
        /*0ac4*/ 	.byte	0x04, 0x1e
        /*0ac6*/ 	.short	(.L_53 - .L_52)
.L_52:
        /*0ac8*/ 	.word	0x00000000


	//----- nvinfo : EIATTR_CBANK_PARAM_SIZE
	.align		4
.L_53:
        /*0acc*/ 	.byte	0x03, 0x19
        /*0ace*/ 	.short	0x0800


	//----- nvinfo : EIATTR_PARAM_CBANK
	.align		4
        /*0ad0*/ 	.byte	0x04, 0x0a
        /*0ad2*/ 	.short	(.L_55 - .L_54)
	.align		4
.L_54:
        /*0ad4*/ 	.word	index@(.nv.constant0._ZN7cutlass13device_kernelINS_4gemm6kernel13GemmUniversalIN4cute5tupleIJiiiiEEENS1_10collective13CollectiveMmaINS1_35MainloopSm100TmaUmmaWarpSpecializedILi4ELi2ELi4ENS5_IJNS4_1CILi2EEESB_NSA_ILi1EEEEEEEENS5_IJNSA_ILi128EEENSA_ILi256EEESF_EEENS_6half_tENS5_IJlSC_lEEESI_SJ_NS4_8TiledMMAINS4_8MMA_AtomIJNS4_26SM100_MMA_F16BF16_2x1SM_SSISI_SI_fLi128ELi256ELNS4_4UMMA5MajorE0ELSO_0ELNSN_7ScaleInE0ELSP_0EEEEEENS4_6LayoutINS5_IJSC_SC_SC_EEENS5_IJNSA_ILi0EEESU_SU_EEEEENS5_IJNS4_10UnderscoreESX_SX_EEEEENS4_28SM100_TMA_2SM_LOAD_MULTICASTENS4_14ComposedLayoutINS4_7SwizzleILi3ELi4ELi3EEENS4_18smem_ptr_flag_bitsILi16EEENSS_INS5_IJNSA_ILi8EEENSA_ILi64EEEEEENS5_IJS17_SC_EEEEEEEvNS4_8identityENS4_18SM100_TMA_2SM_LOADES1B_vS1C_EENS_8epilogue10collective18CollectiveEpilogueINS1F_23Sm100TmaWarpSpecializedILi4ELi2ELi32ELb1ELb0EEEJNS5_IJS17_SG_SF_EEENS5_IJNSS_IS17_SC_EENSS_INS5_IJNSA_ILi32EEESB_EEENS5_IJSC_SF_EEEEEEEESI_SJ_SI_SJ_NS1F_6fusion15FusionCallbacksIS1J_NS1R_17LinearCombinationISI_fSI_fLNS_15FloatRoundStyleE2EEES1K_S1Q_JEEENS4_5SM1004TMEM4LOAD26SM100_TMEM_LOAD_32dp32b32xENS4_13SM90_TMA_LOADENS11_INS12_ILi2ELi4ELi3EEES15_NSS_INS5_IJS16_S1M_EEENS5_IJS1M_SC_EEEEEEENS4_39AutoVectorizingCopyWithAssumedAlignmentILi128EEENS4_14SM90_TMA_STOREES26_S28_S28_EEEvvEEEEvNT_6ParamsE)
        /*0ad8*/ 	.short	0x0380
        /*0ada*/ 	.short	0x0800


	//----- nvinfo : EIATTR_SW_WAR
	.align		4
.L_55:
        /*0adc*/ 	.byte	0x04, 0x36
        /*0ade*/ 	.short	(.L_57 - .L_56)
.L_56:
        /*0ae0*/ 	.word	0x00000008
.L_57:


//--------------------- .nv.callgraph             --------------------------
	.section	.nv.callgraph,"",@"SHT_CUDA_CALLGRAPH"
	.align	4
	.sectionentsize	8
	.align		4
        /*0000*/ 	.word	0x00000000
	.align		4
        /*0004*/ 	.word	0xffffffff
	.align		4
        /*0008*/ 	.word	index@(_ZN7cutlass13device_kernelINS_4gemm6kernel13GemmUniversalIN4cute5tupleIJiiiiEEENS1_10collective13CollectiveMmaINS1_35MainloopSm100TmaUmmaWarpSpecializedILi4ELi2ELi4ENS5_IJNS4_1CILi2EEESB_NSA_ILi1EEEEEEEENS5_IJNSA_ILi128EEENSA_ILi256EEESF_EEENS_6half_tENS5_IJlSC_lEEESI_SJ_NS4_8TiledMMAINS4_8MMA_AtomIJNS4_26SM100_MMA_F16BF16_2x1SM_SSISI_SI_fLi128ELi256ELNS4_4UMMA5MajorE0ELSO_0ELNSN_7ScaleInE0ELSP_0EEEEEENS4_6LayoutINS5_IJSC_SC_SC_EEENS5_IJNSA_ILi0EEESU_SU_EEEEENS5_IJNS4_10UnderscoreESX_SX_EEEEENS4_28SM100_TMA_2SM_LOAD_MULTICASTENS4_14ComposedLayoutINS4_7SwizzleILi3ELi4ELi3EEENS4_18smem_ptr_flag_bitsILi16EEENSS_INS5_IJNSA_ILi8EEENSA_ILi64EEEEEENS5_IJS17_SC_EEEEEEEvNS4_8identityENS4_18SM100_TMA_2SM_LOADES1B_vS1C_EENS_8epilogue10collective18CollectiveEpilogueINS1F_23Sm100TmaWarpSpecializedILi4ELi2ELi32ELb1ELb0EEEJNS5_IJS17_SG_SF_EEENS5_IJNSS_IS17_SC_EENSS_INS5_IJNSA_ILi32EEESB_EEENS5_IJSC_SF_EEEEEEEESI_SJ_SI_SJ_NS1F_6fusion15FusionCallbacksIS1J_NS1R_17LinearCombinationISI_fSI_fLNS_15FloatRoundStyleE2EEES1K_S1Q_JEEENS4_5SM1004TMEM4LOAD26SM100_TMEM_LOAD_32dp32b32xENS4_13SM90_TMA_LOADENS11_INS12_ILi2ELi4ELi3EEES15_NSS_INS5_IJS16_S1M_EEENS5_IJS1M_SC_EEEEEEENS4_39AutoVectorizingCopyWithAssumedAlignmentILi128EEENS4_14SM90_TMA_STOREES26_S28_S28_EEEvvEEEEvNT_6ParamsE)
	.align		4
        /*000c*/ 	.word	index@(__assertfail)
	.align		4
        /*0010*/ 	.word	0x00000000
	.align		4
        /*0014*/ 	.word	0xfffffffe
	.align		4
        /*0018*/ 	.word	0x00000000
	.align		4
        /*001c*/ 	.word	0xfffffffd
	.align		4
        /*0020*/ 	.word	0x00000000
	.align		4
        /*0024*/ 	.word	0xfffffffc


//--------------------- .nv.constant4             --------------------------
	.section	.nv.constant4,"a",@progbits
	.align	8
	.align		8
.nv.constant4:
        /*0000*/ 	.dword	__assertfail
	.align		8
        /*0008*/ 	.dword	__unnamed_1
	.align		8
        /*0010*/ 	.dword	__unnamed_2
	.align		8
        /*0018*/ 	.dword	_ZN40_INTERNAL_63e88635_4_k_cu_c856a33e_358734cuda3std3__45__cpo5beginE
	.align		8
        /*0020*/ 	.dword	_ZN40_INTERNAL_63e88635_4_k_cu_c856a33e_358734cuda3std3__45__cpo3endE
	.align		8
        /*0028*/ 	.dword	_ZN40_INTERNAL_63e88635_4_k_cu_c856a33e_358734cuda3std3__45__cpo6cbeginE
	.align		8
        /*0030*/ 	.dword	_ZN40_INTERNAL_63e88635_4_k_cu_c856a33e_358734cuda3std3__45__cpo4cendE
	.align		8
        /*0038*/ 	.dword	_ZN40_INTERNAL_63e88635_4_k_cu_c856a33e_358734cuda3std3__442_GLOBAL__N__63e88635_4_k_cu_c856a33e_358736ignoreE
	.align		8
        /*0040*/ 	.dword	_ZN40_INTERNAL_63e88635_4_k_cu_c856a33e_358734cuda3std3__419piecewise_constructE
	.align		8
        /*0048*/ 	.dword	_ZN40_INTERNAL_63e88635_4_k_cu_c856a33e_358734cuda3std3__48in_placeE
	.align		8
        /*0050*/ 	.dword	_ZN40_INTERNAL_63e88635_4_k_cu_c856a33e_358734cuda3std6ranges3__45__cpo4swapE
	.align		8
        /*0058*/ 	.dword	_ZN40_INTERNAL_63e88635_4_k_cu_c856a33e_358734cuda3std6ranges3__45__cpo9iter_moveE
	.align		8
        /*0060*/ 	.dword	_ZN40_INTERNAL_63e88635_4_k_cu_c856a33e_358734cute7productE
	.align		8
        /*0068*/ 	.dword	_ZN40_INTERNAL_63e88635_4_k_cu_c856a33e_358734cute1_E
	.align		8
        /*0070*/ 	.dword	$str$25
	.align		8
        /*0078*/ 	.dword	$str$26
	.align		8
        /*0080*/ 	.dword	$str$27
	.align		8
        /*0088*/ 	.dword	$str$28


//--------------------- .text._ZN7cutlass13device_kernelINS_4gemm6kernel13GemmUniversalIN4cute5tupleIJiiiiEEENS1_10collective13CollectiveMmaINS1_35MainloopSm100TmaUmmaWarpSpecializedILi4ELi2ELi4ENS5_IJNS4_1CILi2EEESB_NSA_ILi1EEEEEEEENS5_IJNSA_ILi128EEENSA_ILi256EEESF_EEENS_6half_tENS5_IJlSC_lEEESI_SJ_NS4_8TiledMMAINS4_8MMA_AtomIJNS4_26SM100_MMA_F16BF16_2x1SM_SSISI_SI_fLi128ELi256ELNS4_4UMMA5MajorE0ELSO_0ELNSN_7ScaleInE0ELSP_0EEEEEENS4_6LayoutINS5_IJSC_SC_SC_EEENS5_IJNSA_ILi0EEESU_SU_EEEEENS5_IJNS4_10UnderscoreESX_SX_EEEEENS4_28SM100_TMA_2SM_LOAD_MULTICASTENS4_14ComposedLayoutINS4_7SwizzleILi3ELi4ELi3EEENS4_18smem_ptr_flag_bitsILi16EEENSS_INS5_IJNSA_ILi8EEENSA_ILi64EEEEEENS5_IJS17_SC_EEEEEEEvNS4_8identityENS4_18SM100_TMA_2SM_LOADES1B_vS1C_EENS_8epilogue10collective18CollectiveEpilogueINS1F_23Sm100TmaWarpSpecializedILi4ELi2ELi32ELb1ELb0EEEJNS5_IJS17_SG_SF_EEENS5_IJNSS_IS17_SC_EENSS_INS5_IJNSA_ILi32EEESB_EEENS5_IJSC_SF_EEEEEEEESI_SJ_SI_SJ_NS1F_6fusion15FusionCallbacksIS1J_NS1R_17LinearCombinationISI_fSI_fLNS_15FloatRoundStyleE2EEES1K_S1Q_JEEENS4_5SM1004TMEM4LOAD26SM100_TMEM_LOAD_32dp32b32xENS4_13SM90_TMA_LOADENS11_INS12_ILi2ELi4ELi3EEES15_NSS_INS5_IJS16_S1M_EEENS5_IJS1M_SC_EEEEEEENS4_39AutoVectorizingCopyWithAssumedAlignmentILi128EEENS4_14SM90_TMA_STOREES26_S28_S28_EEEvvEEEEvNT_6ParamsE --------------------------
	.section	.text._ZN7cutlass13device_kernelINS_4gemm6kernel13GemmUniversalIN4cute5tupleIJiiiiEEENS1_10collective13CollectiveMmaINS1_35MainloopSm100TmaUmmaWarpSpecializedILi4ELi2ELi4ENS5_IJNS4_1CILi2EEESB_NSA_ILi1EEEEEEEENS5_IJNSA_ILi128EEENSA_ILi256EEESF_EEENS_6half_tENS5_IJlSC_lEEESI_SJ_NS4_8TiledMMAINS4_8MMA_AtomIJNS4_26SM100_MMA_F16BF16_2x1SM_SSISI_SI_fLi128ELi256ELNS4_4UMMA5MajorE0ELSO_0ELNSN_7ScaleInE0ELSP_0EEEEEENS4_6LayoutINS5_IJSC_SC_SC_EEENS5_IJNSA_ILi0EEESU_SU_EEEEENS5_IJNS4_10UnderscoreESX_SX_EEEEENS4_28SM100_TMA_2SM_LOAD_MULTICASTENS4_14ComposedLayoutINS4_7SwizzleILi3ELi4ELi3EEENS4_18smem_ptr_flag_bitsILi16EEENSS_INS5_IJNSA_ILi8EEENSA_ILi64EEEEEENS5_IJS17_SC_EEEEEEEvNS4_8identityENS4_18SM100_TMA_2SM_LOADES1B_vS1C_EENS_8epilogue10collective18CollectiveEpilogueINS1F_23Sm100TmaWarpSpecializedILi4ELi2ELi32ELb1ELb0EEEJNS5_IJS17_SG_SF_EEENS5_IJNSS_IS17_SC_EENSS_INS5_IJNSA_ILi32EEESB_EEENS5_IJSC_SF_EEEEEEEESI_SJ_SI_SJ_NS1F_6fusion15FusionCallbacksIS1J_NS1R_17LinearCombinationISI_fSI_fLNS_15FloatRoundStyleE2EEES1K_S1Q_JEEENS4_5SM1004TMEM4LOAD26SM100_TMEM_LOAD_32dp32b32xENS4_13SM90_TMA_LOADENS11_INS12_ILi2ELi4ELi3EEES15_NSS_INS5_IJS16_S1M_EEENS5_IJS1M_SC_EEEEEEENS4_39AutoVectorizingCopyWithAssumedAlignmentILi128EEENS4_14SM90_TMA_STOREES26_S28_S28_EEEvvEEEEvNT_6ParamsE,"ax",@progbits
	.align	128
.text._ZN7cutlass13device_kernelINS_4gemm6kernel13GemmUniversalIN4cute5tupleIJiiiiEEENS1_10collective13CollectiveMmaINS1_35MainloopSm100TmaUmmaWarpSpecializedILi4ELi2ELi4ENS5_IJNS4_1CILi2EEESB_NSA_ILi1EEEEEEEENS5_IJNSA_ILi128EEENSA_ILi256EEESF_EEENS_6half_tENS5_IJlSC_lEEESI_SJ_NS4_8TiledMMAINS4_8MMA_AtomIJNS4_26SM100_MMA_F16BF16_2x1SM_SSISI_SI_fLi128ELi256ELNS4_4UMMA5MajorE0ELSO_0ELNSN_7ScaleInE0ELSP_0EEEEEENS4_6LayoutINS5_IJSC_SC_SC_EEENS5_IJNSA_ILi0EEESU_SU_EEEEENS5_IJNS4_10UnderscoreESX_SX_EEEEENS4_28SM100_TMA_2SM_LOAD_MULTICASTENS4_14ComposedLayoutINS4_7SwizzleILi3ELi4ELi3EEENS4_18smem_ptr_flag_bitsILi16EEENSS_INS5_IJNSA_ILi8EEENSA_ILi64EEEEEENS5_IJS17_SC_EEEEEEEvNS4_8identityENS4_18SM100_TMA_2SM_LOADES1B_vS1C_EENS_8epilogue10collective18CollectiveEpilogueINS1F_23Sm100TmaWarpSpecializedILi4ELi2ELi32ELb1ELb0EEEJNS5_IJS17_SG_SF_EEENS5_IJNSS_IS17_SC_EENSS_INS5_IJNSA_ILi32EEESB_EEENS5_IJSC_SF_EEEEEEEESI_SJ_SI_SJ_NS1F_6fusion15FusionCallbacksIS1J_NS1R_17LinearCombinationISI_fSI_fLNS_15FloatRoundStyleE2EEES1K_S1Q_JEEENS4_5SM1004TMEM4LOAD26SM100_TMEM_LOAD_32dp32b32xENS4_13SM90_TMA_LOADENS11_INS12_ILi2ELi4ELi3EEES15_NSS_INS5_IJS16_S1M_EEENS5_IJS1M_SC_EEEEEEENS4_39AutoVectorizingCopyWithAssumedAlignmentILi128EEENS4_14SM90_TMA_STOREES26_S28_S28_EEEvvEEEEvNT_6ParamsE:
        .type           _ZN7cutlass13device_kernelINS_4gemm6kernel13GemmUniversalIN4cute5tupleIJiiiiEEENS1_10collective13CollectiveMmaINS1_35MainloopSm100TmaUmmaWarpSpecializedILi4ELi2ELi4ENS5_IJNS4_1CILi2EEESB_NSA_ILi1EEEEEEEENS5_IJNSA_ILi128EEENSA_ILi256EEESF_EEENS_6half_tENS5_IJlSC_lEEESI_SJ_NS4_8TiledMMAINS4_8MMA_AtomIJNS4_26SM100_MMA_F16BF16_2x1SM_SSISI_SI_fLi128ELi256ELNS4_4UMMA5MajorE0ELSO_0ELNSN_7ScaleInE0ELSP_0EEEEEENS4_6LayoutINS5_IJSC_SC_SC_EEENS5_IJNSA_ILi0EEESU_SU_EEEEENS5_IJNS4_10UnderscoreESX_SX_EEEEENS4_28SM100_TMA_2SM_LOAD_MULTICASTENS4_14ComposedLayoutINS4_7SwizzleILi3ELi4ELi3EEENS4_18smem_ptr_flag_bitsILi16EEENSS_INS5_IJNSA_ILi8EEENSA_ILi64EEEEEENS5_IJS17_SC_EEEEEEEvNS4_8identityENS4_18SM100_TMA_2SM_LOADES1B_vS1C_EENS_8epilogue10collective18CollectiveEpilogueINS1F_23Sm100TmaWarpSpecializedILi4ELi2ELi32ELb1ELb0EEEJNS5_IJS17_SG_SF_EEENS5_IJNSS_IS17_SC_EENSS_INS5_IJNSA_ILi32EEESB_EEENS5_IJSC_SF_EEEEEEEESI_SJ_SI_SJ_NS1F_6fusion15FusionCallbacksIS1J_NS1R_17LinearCombinationISI_fSI_fLNS_15FloatRoundStyleE2EEES1K_S1Q_JEEENS4_5SM1004TMEM4LOAD26SM100_TMEM_LOAD_32dp32b32xENS4_13SM90_TMA_LOADENS11_INS12_ILi2ELi4ELi3EEES15_NSS_INS5_IJS16_S1M_EEENS5_IJS1M_SC_EEEEEEENS4_39AutoVectorizingCopyWithAssumedAlignmentILi128EEENS4_14SM90_TMA_STOREES26_S28_S28_EEEvvEEEEvNT_6ParamsE,@function
        .size           _ZN7cutlass13device_kernelINS_4gemm6kernel13GemmUniversalIN4cute5tupleIJiiiiEEENS1_10collective13CollectiveMmaINS1_35MainloopSm100TmaUmmaWarpSpecializedILi4ELi2ELi4ENS5_IJNS4_1CILi2EEESB_NSA_ILi1EEEEEEEENS5_IJNSA_ILi128EEENSA_ILi256EEESF_EEENS_6half_tENS5_IJlSC_lEEESI_SJ_NS4_8TiledMMAINS4_8MMA_AtomIJNS4_26SM100_MMA_F16BF16_2x1SM_SSISI_SI_fLi128ELi256ELNS4_4UMMA5MajorE0ELSO_0ELNSN_7ScaleInE0ELSP_0EEEEEENS4_6LayoutINS5_IJSC_SC_SC_EEENS5_IJNSA_ILi0EEESU_SU_EEEEENS5_IJNS4_10UnderscoreESX_SX_EEEEENS4_28SM100_TMA_2SM_LOAD_MULTICASTENS4_14ComposedLayoutINS4_7SwizzleILi3ELi4ELi3EEENS4_18smem_ptr_flag_bitsILi16EEENSS_INS5_IJNSA_ILi8EEENSA_ILi64EEEEEENS5_IJS17_SC_EEEEEEEvNS4_8identityENS4_18SM100_TMA_2SM_LOADES1B_vS1C_EENS_8epilogue10collective18CollectiveEpilogueINS1F_23Sm100TmaWarpSpecializedILi4ELi2ELi32ELb1ELb0EEEJNS5_IJS17_SG_SF_EEENS5_IJNSS_IS17_SC_EENSS_INS5_IJNSA_ILi32EEESB_EEENS5_IJSC_SF_EEEEEEEESI_SJ_SI_SJ_NS1F_6fusion15FusionCallbacksIS1J_NS1R_17LinearCombinationISI_fSI_fLNS_15FloatRoundStyleE2EEES1K_S1Q_JEEENS4_5SM1004TMEM4LOAD26SM100_TMEM_LOAD_32dp32b32xENS4_13SM90_TMA_LOADENS11_INS12_ILi2ELi4ELi3EEES15_NSS_INS5_IJS16_S1M_EEENS5_IJS1M_SC_EEEEEEENS4_39AutoVectorizingCopyWithAssumedAlignmentILi128EEENS4_14SM90_TMA_STOREES26_S28_S28_EEEvvEEEEvNT_6ParamsE,(.L_x_199 - _ZN7cutlass13device_kernelINS_4gemm6kernel13GemmUniversalIN4cute5tupleIJiiiiEEENS1_10collective13CollectiveMmaINS1_35MainloopSm100TmaUmmaWarpSpecializedILi4ELi2ELi4ENS5_IJNS4_1CILi2EEESB_NSA_ILi1EEEEEEEENS5_IJNSA_ILi128EEENSA_ILi256EEESF_EEENS_6half_tENS5_IJlSC_lEEESI_SJ_NS4_8TiledMMAINS4_8MMA_AtomIJNS4_26SM100_MMA_F16BF16_2x1SM_SSISI_SI_fLi128ELi256ELNS4_4UMMA5MajorE0ELSO_0ELNSN_7ScaleInE0ELSP_0EEEEEENS4_6LayoutINS5_IJSC_SC_SC_EEENS5_IJNSA_ILi0EEESU_SU_EEEEENS5_IJNS4_10UnderscoreESX_SX_EEEEENS4_28SM100_TMA_2SM_LOAD_MULTICASTENS4_14ComposedLayoutINS4_7SwizzleILi3ELi4ELi3EEENS4_18smem_ptr_flag_bitsILi16EEENSS_INS5_IJNSA_ILi8EEENSA_ILi64EEEEEENS5_IJS17_SC_EEEEEEEvNS4_8identityENS4_18SM100_TMA_2SM_LOADES1B_vS1C_EENS_8epilogue10collective18CollectiveEpilogueINS1F_23Sm100TmaWarpSpecializedILi4ELi2ELi32ELb1ELb0EEEJNS5_IJS17_SG_SF_EEENS5_IJNSS_IS17_SC_EENSS_INS5_IJNSA_ILi32EEESB_EEENS5_IJSC_SF_EEEEEEEESI_SJ_SI_SJ_NS1F_6fusion15FusionCallbacksIS1J_NS1R_17LinearCombinationISI_fSI_fLNS_15FloatRoundStyleE2EEES1K_S1Q_JEEENS4_5SM1004TMEM4LOAD26SM100_TMEM_LOAD_32dp32b32xENS4_13SM90_TMA_LOADENS11_INS12_ILi2ELi4ELi3EEES15_NSS_INS5_IJS16_S1M_EEENS5_IJS1M_SC_EEEEEEENS4_39AutoVectorizingCopyWithAssumedAlignmentILi128EEENS4_14SM90_TMA_STOREES26_S28_S28_EEEvvEEEEvNT_6ParamsE)
        .other          _ZN7cutlass13device_kernelINS_4gemm6kernel13GemmUniversalIN4cute5tupleIJiiiiEEENS1_10collective13CollectiveMmaINS1_35MainloopSm100TmaUmmaWarpSpecializedILi4ELi2ELi4ENS5_IJNS4_1CILi2EEESB_NSA_ILi1EEEEEEEENS5_IJNSA_ILi128EEENSA_ILi256EEESF_EEENS_6half_tENS5_IJlSC_lEEESI_SJ_NS4_8TiledMMAINS4_8MMA_AtomIJNS4_26SM100_MMA_F16BF16_2x1SM_SSISI_SI_fLi128ELi256ELNS4_4UMMA5MajorE0ELSO_0ELNSN_7ScaleInE0ELSP_0EEEEEENS4_6LayoutINS5_IJSC_SC_SC_EEENS5_IJNSA_ILi0EEESU_SU_EEEEENS5_IJNS4_10UnderscoreESX_SX_EEEEENS4_28SM100_TMA_2SM_LOAD_MULTICASTENS4_14ComposedLayoutINS4_7SwizzleILi3ELi4ELi3EEENS4_18smem_ptr_flag_bitsILi16EEENSS_INS5_IJNSA_ILi8EEENSA_ILi64EEEEEENS5_IJS17_SC_EEEEEEEvNS4_8identityENS4_18SM100_TMA_2SM_LOADES1B_vS1C_EENS_8epilogue10collective18CollectiveEpilogueINS1F_23Sm100TmaWarpSpecializedILi4ELi2ELi32ELb1ELb0EEEJNS5_IJS17_SG_SF_EEENS5_IJNSS_IS17_SC_EENSS_INS5_IJNSA_ILi32EEESB_EEENS5_IJSC_SF_EEEEEEEESI_SJ_SI_SJ_NS1F_6fusion15FusionCallbacksIS1J_NS1R_17LinearCombinationISI_fSI_fLNS_15FloatRoundStyleE2EEES1K_S1Q_JEEENS4_5SM1004TMEM4LOAD26SM100_TMEM_LOAD_32dp32b32xENS4_13SM90_TMA_LOADENS11_INS12_ILi2ELi4ELi3EEES15_NSS_INS5_IJS16_S1M_EEENS5_IJS1M_SC_EEEEEEENS4_39AutoVectorizingCopyWithAssumedAlignmentILi128EEENS4_14SM90_TMA_STOREES26_S28_S28_EEEvvEEEEvNT_6ParamsE,@"STO_CUDA_ENTRY STV_DEFAULT"
_ZN7cutlass13device_kernelINS_4gemm6kernel13GemmUniversalIN4cute5tupleIJiiiiEEENS1_10collective13CollectiveMmaINS1_35MainloopSm100TmaUmmaWarpSpecializedILi4ELi2ELi4ENS5_IJNS4_1CILi2EEESB_NSA_ILi1EEEEEEEENS5_IJNSA_ILi128EEENSA_ILi256EEESF_EEENS_6half_tENS5_IJlSC_lEEESI_SJ_NS4_8TiledMMAINS4_8MMA_AtomIJNS4_26SM100_MMA_F16BF16_2x1SM_SSISI_SI_fLi128ELi256ELNS4_4UMMA5MajorE0ELSO_0ELNSN_7ScaleInE0ELSP_0EEEEEENS4_6LayoutINS5_IJSC_SC_SC_EEENS5_IJNSA_ILi0EEESU_SU_EEEEENS5_IJNS4_10UnderscoreESX_SX_EEEEENS4_28SM100_TMA_2SM_LOAD_MULTICASTENS4_14ComposedLayoutINS4_7SwizzleILi3ELi4ELi3EEENS4_18smem_ptr_flag_bitsILi16EEENSS_INS5_IJNSA_ILi8EEENSA_ILi64EEEEEENS5_IJS17_SC_EEEEEEEvNS4_8identityENS4_18SM100_TMA_2SM_LOADES1B_vS1C_EENS_8epilogue10collective18CollectiveEpilogueINS1F_23Sm100TmaWarpSpecializedILi4ELi2ELi32ELb1ELb0EEEJNS5_IJS17_SG_SF_EEENS5_IJNSS_IS17_SC_EENSS_INS5_IJNSA_ILi32EEESB_EEENS5_IJSC_SF_EEEEEEEESI_SJ_SI_SJ_NS1F_6fusion15FusionCallbacksIS1J_NS1R_17LinearCombinationISI_fSI_fLNS_15FloatRoundStyleE2EEES1K_S1Q_JEEENS4_5SM1004TMEM4LOAD26SM100_TMEM_LOAD_32dp32b32xENS4_13SM90_TMA_LOADENS11_INS12_ILi2ELi4ELi3EEES15_NSS_INS5_IJS16_S1M_EEENS5_IJS1M_SC_EEEEEEENS4_39AutoVectorizingCopyWithAssumedAlignmentILi128EEENS4_14SM90_TMA_STOREES26_S28_S28_EEEvvEEEEvNT_6ParamsE:
[----:B------:R-:W1:Y:S01]  /*0000*/  LDC R1, c[0x0][0x37c] ;  /* 0x0000df00ff017b82 */ /* 0x000e620000000800 */
[----:B------:R-:W2:Y:S01]  /*0010*/  S2R R94, SR_TID.X ;  /* 0x00000000005e7919 */ /* 0x000ea20000002100 */
[----:B------:R-:W3:Y:S06]  /*0020*/  LDCU.64 UR8, c[0x0][0x890] ;  /* 0x00011200ff0877ac */ /* 0x000eec0008000a00 */
[----:B------:R-:W4:Y:S01]  /*0030*/  S2UR UR47, SR_CgaCtaId ;  /* 0x00000000002f79c3 */ /* 0x000f220000008800 */
[----:B------:R-:W-:Y:S02]  /*0040*/  PRMT R80, RZ, 0x7610, R80 ;  /* 0x00007610ff507816 */ /* 0x000fe40000000050 */
[----:B------:R-:W-:Y:S01]  /*0050*/  ELECT P1, URZ, PT ;  /* 0x0000000000ff782f */ /* 0x000fe20003820000 */
[----:B---3--:R-:W-:-:S04]  /*0060*/  UISETP.NE.U32.AND UP0, UPT, UR8, URZ, UPT ;  /* 0x000000ff0800728c */ /* 0x008fc8000bf05070 */
[----:B------:R-:W-:Y:S02]  /*0070*/  UISETP.NE.AND.EX UP0, UPT, UR9, URZ, UPT, UP0 ;  /* 0x000000ff0900728c */ /* 0x000fe4000bf05300 */
[----:B----4-:R-:W-:Y:S02]  /*0080*/  ULOP3.LUT UR68, UR47, 0x1, URZ, 0xc0, !UPT ;  /* 0x000000012f447892 */ /* 0x010fe4000f8ec0ff */
[----:B------:R-:W-:Y:S01]  /*0090*/  ULOP3.LUT UR69, UR47, 0x1, URZ, 0x3c, !UPT ;  /* 0x000000012f457892 */ /* 0x000fe2000f8e3cff */
[----:B--2---:R-:W-:-:S05]  /*00a0*/  SHF.R.U32.HI R81, RZ, 0x5, R94 ;  /* 0x00000005ff517819 */ /* 0x004fca000001165e */
[----:B------:R-:W2:Y:S02]  /*00b0*/  SHFL.IDX PT, R0, R81, RZ, 0x1f ;  /* 0x00001fff51007589 */ /* 0x000ea400000e0000 */
[----:B--2---:R-:W-:Y:S01]  /*00c0*/  R2UR UR18, R0 ;  /* 0x00000000001272ca */ /* 0x004fe200000e0000 */
[----:B-1----:R-:W-:-:S14]  /*00d0*/  BRA.U UP0, `(.L_x_0) ;  /* 0x0000000100307547 */ /* 0x002fdc000b800000 */
[----:B------:R-:W1:Y:S02]  /*00e0*/  LDCU.64 UR4, c[0x0][0x888] ;  /* 0x00011100ff0477ac */ /* 0x000e640008000a00 */
[----:B-1----:R-:W-:-:S04]  /*00f0*/  UISETP.NE.U32.AND UP0, UPT, UR4, URZ, UPT ;  /* 0x000000ff0400728c */ /* 0x002fc8000bf05070 */
[----:B------:R-:W-:-:S09]  /*0100*/  UISETP.NE.AND.EX UP0, UPT, UR5, URZ, UPT, UP0 ;  /* 0x000000ff0500728c */ /* 0x000fd2000bf05300 */
[----:B------:R-:W-:Y:S05]  /*0110*/  BRA.U !UP0, `(.L_x_1) ;  /* 0x0000000108147547 */ /* 0x000fea000b800000 */
[----:B------:R-:W1:Y:S01]  /*0120*/  LDC.64 R2, c[0x0][0x888] ;  /* 0x00022200ff027b82 */ /* 0x000e620000000a00 */
[----:B------:R-:W1:Y:S02]  /*0130*/  LDCU.64 UR4, c[0x0][0x358] ;  /* 0x00006b00ff0477ac */ /* 0x000e640008000a00 */
[----:B-1----:R1:W5:Y:S01]  /*0140*/  LDG.E R41, desc[UR4][R2.64] ;  /* 0x0000000402297981 */ /* 0x002362000c1e1900 */
[----:B------:R-:W-:Y:S01]  /*0150*/  HFMA2 R80, -RZ, RZ, 0, 5.9604644775390625e-08 ;  /* 0x00000001ff507431 */ /* 0x000fe200000001ff */
[----:B------:R-:W-:Y:S05]  /*0160*/  BRA `(.L_x_0) ;  /* 0x00000000000c7947 */ /* 0x000fea0003800000 */
.L_x_1:
[----:B------:R-:W1:Y:S01]  /*0170*/  LDCU UR4, c[0x0][0x880] ;  /* 0x00011000ff0477ac */ /* 0x000e620008000800 */
[----:B------:R-:W-:Y:S01]  /*0180*/  HFMA2 R80, -RZ, RZ, 0, 5.9604644775390625e-08 ;  /* 0x00000001ff507431 */ /* 0x000fe200000001ff */
[----:B-1----:R-:W-:-:S07]  /*0190*/  MOV R41, UR4 ;  /* 0x0000000400297c02 */ /* 0x002fce0008000f00 */
.L_x_0:
[----:B------:R-:W2:Y:S02]  /*01a0*/  LDCU.64 UR4, c[0x0][0x8b0] ;  /* 0x00011600ff0477ac */ /* 0x000ea40008000a00 */
[----:B--2---:R-:W-:-:S04]  /*01b0*/  UISETP.NE.U32.AND UP0, UPT, UR4, URZ, UPT ;  /* 0x000000ff0400728c */ /* 0x004fc8000bf05070 */
[----:B------:R-:W-:-:S09]  /*01c0*/  UISETP.NE.AND.EX UP0, UPT, UR5, URZ, UPT, UP0 ;  /* 0x000000ff0500728c */ /* 0x000fd2000bf05300 */
[----:B------:R-:W-:Y:S05]  /*01d0*/  BRA.U UP0, `(.L_x_2) ;  /* 0x0000000100287547 */ /* 0x000fea000b800000 */
[----:B------:R-:W2:Y:S02]  /*01e0*/  LDCU.64 UR4, c[0x0][0x8a8] ;  /* 0x00011500ff0477ac */ /* 0x000ea40008000a00 */
[----:B--2---:R-:W-:-:S04]  /*01f0*/  UISETP.NE.U32.AND UP0, UPT, UR4, URZ, UPT ;  /* 0x000000ff0400728c */ /* 0x004fc8000bf05070 */
[----:B------:R-:W-:-:S09]  /*0200*/  UISETP.NE.AND.EX UP0, UPT, UR5, URZ, UPT, UP0 ;  /* 0x000000ff0500728c */ /* 0x000fd2000bf05300 */
[----:B------:R-:W-:Y:S05]  /*0210*/  BRA.U !UP0, `(.L_x_3) ;  /* 0x0000000108107547 */ /* 0x000fea000b800000 */
[----:B------:R-:W2:Y:S01]  /*0220*/  LDC.64 R38, c[0x0][0x8a8] ;  /* 0x00022a00ff267b82 */ /* 0x000ea20000000a00 */
[----:B------:R-:W2:Y:S02]  /*0230*/  LDCU.64 UR4, c[0x0][0x358] ;  /* 0x00006b00ff0477ac */ /* 0x000ea40008000a00 */
[----:B--2---:R2:W5:Y:S01]  /*0240*/  LDG.E R38, desc[UR4][R38.64] ;  /* 0x0000000426267981 */ /* 0x004562000c1e1900 */
[----:B------:R-:W-:Y:S05]  /*0250*/  BRA `(.L_x_2) ;  /* 0x0000000000087947 */ /* 0x000fea0003800000 */
.L_x_3:
[----:B------:R-:W2:Y:S02]  /*0260*/  LDCU UR4, c[0x0][0x8a0] ;  /* 0x00011400ff0477ac */ /* 0x000ea40008000800 */
[----:B--2---:R-:W-:Y:S02]  /*0270*/  MOV R38, UR4 ;  /* 0x0000000400267c02 */ /* 0x004fe40008000f00 */
.L_x_2:
[----:B------:R-:W-:Y:S01]  /*0280*/  IMAD.U32 R0, RZ, RZ, UR18 ;  /* 0x00000012ff007e24 */ /* 0x000fe2000f8e00ff */
[----:B------:R-:W-:Y:S04]  /*0290*/  BSSY.RECONVERGENT B0, `(.L_x_4) ;  /* 0x000000c000007945 */ /* 0x000fe80003800200 */
[C---:B------:R-:W-:Y:S02]  /*02a0*/  ISETP.NE.OR P2, PT, R0.reuse, 0x1, !P1 ;  /* 0x000000010000780c */ /* 0x040fe40004f45670 */
[----:B------:R-:W-:-:S11]  /*02b0*/  ISETP.NE.OR P0, PT, R0, 0x3, !P1 ;  /* 0x000000030000780c */ /* 0x000fd60004f05670 */
[----:B------:R-:W-:Y:S05]  /*02c0*/  @P2 BRA `(.L_x_5) ;  /* 0x0000000000202947 */ /* 0x000fea0003800000 */
[----:B------:R-:W3:Y:S02]  /*02d0*/  LDCU.64 UR4, c[0x0][0x348] ;  /* 0x00006900ff0477ac */ /* 0x000ee40008000a00 */
[----:B---3--:R-:W-:Y:S02]  /*02e0*/  UIADD3 UR6, UP1, UPT, UR4, 0x80, URZ ;  /* 0x0000008004067890 */ /* 0x008fe4000ff3e0ff */
[----:B------:R-:W-:Y:S02]  /*02f0*/  UIADD3 UR4, UP0, UPT, UR4, 0x180, URZ ;  /* 0x0000018004047890 */ /* 0x000fe4000ff1e0ff */
[----:B------:R-:W-:Y:S02]  /*0300*/  UIADD3.X UR7, UPT, UPT, URZ, UR5, URZ, UP1, !UPT ;  /* 0x00000005ff077290 */ /* 0x000fe40008ffe4ff */
[----:B------:R-:W-:-:S07]  /*0310*/  UIADD3.X UR5, UPT, UPT, URZ, UR5, URZ, UP0, !UPT ;  /* 0x00000005ff057290 */ /* 0x000fce00087fe4ff */
[----:B------:R3:W-:Y:S02]  /*0320*/  UTMACCTL.PF [UR6] ;  /* 0x00000000060079b9 */ /* 0x0007e40008040000 */
[----:B------:R3:W-:Y:S02]  /*0330*/  UTMACCTL.PF [UR4] ;  /* 0x00000000040079b9 */ /* 0x0007e40008040000 */
[----:B---3--:R-:W-:Y:S01]  /*0340*/  NOP ;  /* 0x0000000000007918 */ /* 0x008fe20000000000 */
.L_x_5:
[----:B------:R-:W-:Y:S05]  /*0350*/  BSYNC.RECONVERGENT B0 ;  /* 0x0000000000007941 */ /* 0x000fea0003800200 */
.L_x_4:
[----:B------:R-:W-:Y:S04]  /*0360*/  BSSY.RECONVERGENT B0, `(.L_x_6) ;  /* 0x000000a000007945 */ /* 0x000fe80003800200 */
        /* <DEDUP_REMOVED lines=9> */
.L_x_7:
[----:B------:R-:W-:Y:S05]  /*0400*/  BSYNC.RECONVERGENT B0 ;  /* 0x0000000000007941 */ /* 0x000fea0003800200 */
.L_x_6:
[----:B------:R-:W3:Y:S01]  /*0410*/  LDCU.64 UR4, c[0x0][0x888] ;  /* 0x00011100ff0477ac */ /* 0x000ee20008000a00 */
[----:B------:R-:W-:Y:S02]  /*0420*/  UISETP.EQ.U32.AND UP1, UPT, UR8, URZ, UPT ;  /* 0x000000ff0800728c */ /* 0x000fe4000bf22070 */
[----:B------:R-:W-:Y:S02]  /*0430*/  UPLOP3.LUT UP3, UPT, UPT, UPT, UPT, 0x80, 0x8 ;  /* 0x000000000008789c */ /* 0x000fe40003f6f070 */
[----:B---3--:R-:W-:-:S04]  /*0440*/  UISETP.NE.U32.AND UP0, UPT, UR4, URZ, UPT ;  /* 0x000000ff0400728c */ /* 0x008fc8000bf05070 */
[----:B------:R-:W-:-:S04]  /*0450*/  UISETP.NE.AND.EX UP0, UPT, UR5, URZ, UPT, UP0 ;  /* 0x000000ff0500728c */ /* 0x000fc8000bf05300 */
[----:B------:R-:W-:-:S04]  /*0460*/  UISETP.EQ.OR.EX UP2, UPT, UR9, URZ, !UP0, UP1 ;  /* 0x000000ff0900728c */ /* 0x000fc8000c742710 */
[----:B------:R-:W-:-:S06]  /*0470*/  UP2UR UR4, UPR, URZ, 0x4 ;  /* 0x00000004ff047883 */ /* 0x000fcc0008000000 */
[----:B------:R-:W-:Y:S01]  /*0480*/  MOV R83, UR4 ;  /* 0x0000000400537c02 */ /* 0x000fe20008000f00 */
[----:B------:R-:W-:Y:S06]  /*0490*/  BRA.U !UP2, `(.L_x_8) ;  /* 0x000000010a207547 */ /* 0x000fec000b800000 */
[----:B------:R-:W-:Y:S01]  /*04a0*/  UISETP.NE.U32.AND UP1, UPT, UR8, URZ, UPT ;  /* 0x000000ff0800728c */ /* 0x000fe2000bf25070 */
[----:B-----5:R-:W-:Y:S01]  /*04b0*/  FSETP.NEU.AND P0, PT, R41, RZ, PT ;  /* 0x000000ff2900720b */ /* 0x020fe20003f0d000 */
[----:B------:R-:W-:Y:S02]  /*04c0*/  USEL UR4, URZ, 0xffffffff, UP0 ;  /* 0xffffffffff047887 */ /* 0x000fe40008000000 */
[----:B------:R-:W-:-:S10]  /*04d0*/  UISETP.NE.AND.EX UP1, UPT, UR9, URZ, UPT, UP1 ;  /* 0x000000ff0900728c */ /* 0x000fd4000bf25310 */
[----:B------:R-:W-:Y:S01]  /*04e0*/  VOTEU.ANY UP0, P0 ;  /* 0x0000000000ff7886 */ /* 0x000fe20000000100 */
[----:B------:R-:W-:-:S04]  /*04f0*/  @!UP1 USEL UR4, URZ, 0xffffffff, UP0 ;  /* 0xffffffffff049887 */ /* 0x000fc80008000000 */
[----:B------:R-:W-:-:S04]  /*0500*/  ULOP3.LUT UR4, UR4, 0x1, URZ, 0xc0, !UPT ;  /* 0x0000000104047892 */ /* 0x000fc8000f8ec0ff */
[----:B------:R-:W-:-:S11]  /*0510*/  UISETP.NE.U32.AND UP3, UPT, UR4, 0x1, UPT ;  /* 0x000000010400788c */ /* 0x000fd6000bf65070 */
.L_x_8:
[----:B------:R-:W3:Y:S01]  /*0520*/  SHFL.IDX PT, R0, R81, RZ, 0x1f ;  /* 0x00001fff51007589 */ /* 0x000ee200000e0000 */
[----:B------:R-:W-:-:S04]  /*0530*/  UISETP.NE.AND UP0, UPT, UR18, 0x2, UPT ;  /* 0x000000021200788c */ /* 0x000fc8000bf05270 */
[----:B------:R-:W-:Y:S02]  /*0540*/  UISETP.EQ.AND UP1, UPT, UR68, URZ, !UP0 ;  /* 0x000000ff4400728c */ /* 0x000fe4000c722270 */
[----:B------:R-:W-:-:S04]  /*0550*/  USEL UR52, URZ, 0x1, UP0 ;  /* 0x00000001ff347887 */ /* 0x000fc80008000000 */
[----:B------:R-:W-:Y:S02]  /*0560*/  PLOP3.LUT P3, PT, P1, PT, UP1, 0x80, 0x8 ;  /* 0x000000000008781c */ /* 0x000fe40000f6f018 */
[----:B---3--:R-:W-:-:S13]  /*0570*/  ISETP.NE.AND P0, PT, R0, RZ, PT ;  /* 0x000000ff0000720c */ /* 0x008fda0003f05270 */
[----:B------:R-:W-:Y:S05]  /*0580*/  @P0 BRA `(.L_x_9) ;  /* 0x0000000000540947 */ /* 0x000fea0003800000 */
[----:B------:R-:W-:Y:S01]  /*0590*/  UMOV UR4, 0x400 ;  /* 0x0000040000047882 */ /* 0x000fe20000000000 */
[----:B------:R-:W-:Y:S01]  /*05a0*/  UMOV UR8, 0x1 ;  /* 0x0000000100087882 */ /* 0x000fe20000000000 */
[----:B------:R-:W-:Y:S01]  /*05b0*/  UMOV UR6, 0x2 ;  /* 0x0000000200067882 */ /* 0x000fe20000000000 */
[----:B------:R-:W-:Y:S02]  /*05c0*/  ULEA UR4, UR47, UR4, 0x18 ;  /* 0x000000042f047291 */ /* 0x000fe4000f8ec0ff */
[----:B------:R-:W-:-:S04]  /*05d0*/  UIADD3 UR8, UPT, UPT, -UR8, 0x100000, URZ ;  /* 0x0010000008087890 */ /* 0x000fc8000fffe1ff */
[----:B------:R-:W-:Y:S02]  /*05e0*/  USHF.L.U32 UR9, UR8, 0xb, URZ ;  /* 0x0000000b08097899 */ /* 0x000fe400080006ff */
[----:B------:R-:W-:Y:S02]  /*05f0*/  USHF.L.U32 UR8, UR8, 0x1, URZ ;  /* 0x0000000108087899 */ /* 0x000fe400080006ff */
[----:B------:R-:W-:-:S04]  /*0600*/  UIADD3 UR6, UPT, UPT, -UR6, 0x100000, URZ ;  /* 0x0010000006067890 */ /* 0x000fc8000fffe1ff */
[----:B------:R-:W-:Y:S02]  /*0610*/  USHF.L.U32 UR7, UR6, 0xb, URZ ;  /* 0x0000000b06077899 */ /* 0x000fe400080006ff */
[----:B------:R-:W-:Y:S01]  /*0620*/  USHF.L.U32 UR6, UR6, 0x1, URZ ;  /* 0x0000000106067899 */ /* 0x000fe200080006ff */
[----:B------:R-:W-:Y:S01]  /*0630*/  ELECT P0, URZ, PT ;  /* 0x0000000000ff782f */ /* 0x000fe20003800000 */
[----:B------:R-:W3:Y:S02]  /*0640*/  FENCE.VIEW.ASYNC.S ;  /* 0x00000000000073c6 */ /* 0x000ee40000000000 */
[----:B---3--:R3:W4:Y:S08]  /*0650*/  SYNCS.EXCH.64 URZ, [UR4], UR8 ;  /* 0x0000000804ff75b2 */ /* 0x0087300008000100 */
[----:B------:R3:W1:Y:S01]  /*0660*/  SYNCS.EXCH.64 URZ, [UR4+0x20], UR6 ;  /* 0x0000200604ff75b2 */ /* 0x0006620008000100 */
[----:B------:R3:W1:Y:S01]  /*0670*/  SYNCS.EXCH.64 URZ, [UR4+0x8], UR8 ;  /* 0x0000080804ff75b2 */ /* 0x0006620008000100 */
[----:B------:R3:W1:Y:S01]  /*0680*/  SYNCS.EXCH.64 URZ, [UR4+0x28], UR6 ;  /* 0x0000280604ff75b2 */ /* 0x0006620008000100 */
[----:B------:R3:W1:Y:S01]  /*0690*/  SYNCS.EXCH.64 URZ, [UR4+0x10], UR8 ;  /* 0x0000100804ff75b2 */ /* 0x0006620008000100 */
[----:B------:R3:W1:Y:S01]  /*06a0*/  SYNCS.EXCH.64 URZ, [UR4+0x30], UR6 ;  /* 0x0000300604ff75b2 */ /* 0x0006620008000100 */
[----:B------:R3:W1:Y:S01]  /*06b0*/  SYNCS.EXCH.64 URZ, [UR4+0x18], UR8 ;  /* 0x0000180804ff75b2 */ /* 0x0006620008000100 */
[----:B------:R3:W1:Y:S01]  /*06c0*/  SYNCS.EXCH.64 URZ, [UR4+0x38], UR6 ;  /* 0x0000380604ff75b2 */ /* 0x0006620008000100 */
[----:B------:R-:W-:Y:S01]  /*06d0*/  NOP ;  /* 0x0000000000007918 */ /* 0x000fe20000000000 */
.L_x_9:
[----:B------:R-:W2:Y:S01]  /*06e0*/  SHFL.IDX PT, R0, R81, RZ, 0x1f ;  /* 0x00001fff51007589 */ /* 0x000ea200000e0000 */
[----:B------:R-:W-:Y:S01]  /*06f0*/  NOP ;  /* 0x0000000000007918 */ /* 0x000fe20000000000 */
[----:B--2---:R-:W-:-:S13]  /*0700*/  ISETP.NE.AND P0, PT, R0, 0x1, PT ;  /* 0x000000010000780c */ /* 0x004fda0003f05270 */
[----:B------:R-:W-:Y:S05]  /*0710*/  @P0 BRA `(.L_x_10) ;  /* 0x0000000000540947 */ /* 0x000fea0003800000 */
[----:B---3--:R-:W-:Y:S01]  /*0720*/  UMOV UR4, 0x400 ;  /* 0x0000040000047882 */ /* 0x008fe20000000000 */
        /* <DEDUP_REMOVED lines=10> */
[----:B------:R-:W2:Y:S02]  /*07d0*/  FENCE.VIEW.ASYNC.S ;  /* 0x00000000000073c6 */ /* 0x000ea40000000000 */
[----:B--2---:R2:W3:Y:S08]  /*07e0*/  SYNCS.EXCH.64 URZ, [UR4+0x40], UR8 ;  /* 0x0000400804ff75b2 */ /* 0x0044f00008000100 */
        /* <DEDUP_REMOVED lines=8> */
.L_x_10:
[----:B------:R-:W4:Y:S01]  /*0870*/  SHFL.IDX PT, R0, R81, RZ, 0x1f ;  /* 0x00001fff51007589 */ /* 0x000f2200000e0000 */
[----:B------:R-:W-:Y:S01]  /*0880*/  NOP ;  /* 0x0000000000007918 */ /* 0x000fe20000000000 */
[----:B----4-:R-:W-:-:S13]  /*0890*/  ISETP.NE.AND P0, PT, R0, 0x3, PT ;  /* 0x000000030000780c */ /* 0x010fda0003f05270 */
[----:B------:R-:W-:Y:S05]  /*08a0*/  @P0 BRA `(.L_x_11) ;  /* 0x00000000002c0947 */ /* 0x000fea0003800000 */
[----:B--23--:R-:W-:Y:S01]  /*08b0*/  UMOV UR6, 0x400 ;  /* 0x0000040000067882 */ /* 0x00cfe20000000000 */
[----:B------:R-:W-:Y:S01]  /*08c0*/  UMOV UR4, 0x20 ;  /* 0x0000002000047882 */ /* 0x000fe20000000000 */
[----:B------:R-:W-:Y:S02]  /*08d0*/  ULEA UR6, UR47, UR6, 0x18 ;  /* 0x000000062f067291 */ /* 0x000fe4000f8ec0ff */
[----:B------:R-:W-:-:S04]  /*08e0*/  UIADD3 UR4, UPT, UPT, -UR4, 0x100000, URZ ;  /* 0x0010000004047890 */ /* 0x000fc8000fffe1ff */
[----:B------:R-:W-:Y:S02]  /*08f0*/  USHF.L.U32 UR5, UR4, 0xb, URZ ;  /* 0x0000000b04057899 */ /* 0x000fe400080006ff */
[----:B------:R-:W-:Y:S01]  /*0900*/  USHF.L.U32 UR4, UR4, 0x1, URZ ;  /* 0x0000000104047899 */ /* 0x000fe200080006ff */
[----:B------:R-:W-:Y:S01]  /*0910*/  ELECT P0, URZ, PT ;  /* 0x0000000000ff782f */ /* 0x000fe20003800000 */
[----:B------:R-:W2:Y:S10]  /*0920*/  FENCE.VIEW.ASYNC.S ;  /* 0x00000000000073c6 */ /* 0x000eb40000000000 */
[----:B--2---:R4:W2:Y:S01]  /*0930*/  SYNCS.EXCH.64 URZ, [UR6+0x80], UR4 ;  /* 0x0000800406ff75b2 */ /* 0x0048a20008000100 */
[----:B------:R4:W3:Y:S02]  /*0940*/  SYNCS.EXCH.64 URZ, [UR6+0x88], UR4 ;  /* 0x0000880406ff75b2 */ /* 0x0008e40008000100 */
[----:B----4-:R-:W-:Y:S01]  /*0950*/  NOP ;  /* 0x0000000000007918 */ /* 0x010fe20000000000 */
.L_x_11:
[----:B------:R-:W4:Y:S01]  /*0960*/  SHFL.IDX PT, R0, R81, RZ, 0x1f ;  /* 0x00001fff51007589 */ /* 0x000f2200000e0000 */
[----:B------:R-:W-:Y:S01]  /*0970*/  NOP ;  /* 0x0000000000007918 */ /* 0x000fe20000000000 */
[----:B----4-:R-:W-:-:S13]  /*0980*/  ISETP.NE.AND P0, PT, R0, 0x4, PT ;  /* 0x000000040000780c */ /* 0x010fda0003f05270 */
[----:B------:R-:W-:Y:S05]  /*0990*/  @P0 BRA `(.L_x_12) ;  /* 0x0000000000480947 */ /* 0x000fea0003800000 */
[----:B--23--:R-:W-:Y:S01]  /*09a0*/  UMOV UR4, 0x3a0 ;  /* 0x000003a000047882 */ /* 0x00cfe20000000000 */
[----:B------:R-:W-:Y:S01]  /*09b0*/  UMOV UR6, 0x400 ;  /* 0x0000040000067882 */ /* 0x000fe20000000000 */
[----:B------:R-:W-:Y:S01]  /*09c0*/  USEL UR4, UR4, 0x320, UP3 ;  /* 0x0000032004047887 */ /* 0x000fe20009800000 */
        /* <DEDUP_REMOVED lines=10> */
[----:B--2---:R4:W2:Y:S08]  /*0a70*/  SYNCS.EXCH.64 URZ, [UR6+0x90], UR8 ;  /* 0x0000900806ff75b2 */ /* 0x0048b00008000100 */
[----:B------:R4:W3:Y:S01]  /*0a80*/  SYNCS.EXCH.64 URZ, [UR6+0xa0], UR4 ;  /* 0x0000a00406ff75b2 */ /* 0x0008e20008000100 */
[----:B------:R4:W1:Y:S01]  /*0a90*/  SYNCS.EXCH.64 URZ, [UR6+0x98], UR8 ;  /* 0x0000980806ff75b2 */ /* 0x0008620008000100 */
[----:B------:R4:W1:Y:S02]  /*0aa0*/  SYNCS.EXCH.64 URZ, [UR6+0xa8], UR4 ;  /* 0x0000a80406ff75b2 */ /* 0x0008640008000100 */
[----:B----4-:R-:W-:Y:S01]  /*0ab0*/  NOP ;  /* 0x0000000000007918 */ /* 0x010fe20000000000 */
.L_x_12:
[----:B------:R-:W4:Y:S01]  /*0ac0*/  SHFL.IDX PT, R0, R81, RZ, 0x1f ;  /* 0x00001fff51007589 */ /* 0x000f2200000e0000 */
[----:B------:R-:W-:Y:S01]  /*0ad0*/  NOP ;  /* 0x0000000000007918 */ /* 0x000fe20000000000 */
[----:B----4-:R-:W-:-:S13]  /*0ae0*/  ISETP.NE.AND P0, PT, R0, 0x5, PT ;  /* 0x000000050000780c */ /* 0x010fda0003f05270 */
[----:B------:R-:W-:Y:S05]  /*0af0*/  @P0 BRA `(.L_x_13) ;  /* 0x0000000000540947 */ /* 0x000fea0003800000 */
[----:B--23--:R-:W-:Y:S01]  /*0b00*/  UMOV UR4, 0x400 ;  /* 0x0000040000047882 */ /* 0x00cfe20000000000 */
        /* <DEDUP_REMOVED lines=14> */
[----:B------:R4:W1:Y:S01]  /*0bf0*/  SYNCS.EXCH.64 URZ, [UR4+0xd8], UR8 ;  /* 0x0000d80804ff75b2 */ /* 0x0008620008000100 */
[----:B------:R4:W1:Y:S01]  /*0c00*/  SYNCS.EXCH.64 URZ, [UR4+0xc0], UR6 ;  /* 0x0000c00604ff75b2 */ /* 0x0008620008000100 */
[----:B------:R4:W1:Y:S01]  /*0c10*/  SYNCS.EXCH.64 URZ, [UR4+0xe0], UR8 ;  /* 0x0000e00804ff75b2 */ /* 0x0008620008000100 */
[----:B------:R4:W1:Y:S01]  /*0c20*/  SYNCS.EXCH.64 URZ, [UR4+0xc8], UR6 ;  /* 0x0000c80604ff75b2 */ /* 0x0008620008000100 */
[----:B------:R4:W1:Y:S02]  /*0c30*/  SYNCS.EXCH.64 URZ, [UR4+0xe8], UR8 ;  /* 0x0000e80804ff75b2 */ /* 0x0008640008000100 */
[----:B----4-:R-:W-:Y:S01]  /*0c40*/  NOP ;  /* 0x0000000000007918 */ /* 0x010fe20000000000 */
.L_x_13:
[----:B------:R-:W4:Y:S01]  /*0c50*/  SHFL.IDX PT, R0, R81, RZ, 0x1f ;  /* 0x00001fff51007589 */ /* 0x000f2200000e0000 */
[----:B------:R-:W-:Y:S01]  /*0c60*/  ISETP.NE.OR P1, PT, RZ, UR18, !P1 ;  /* 0x00000012ff007c0c */ /* 0x000fe2000cf25670 */
        /* <DEDUP_REMOVED lines=12> */
[----:B------:R4:W3:Y:S01]  /*0d30*/  SYNCS.EXCH.64 URZ, [UR4+0x100], UR6 ;  /* 0x0001000604ff75b2 */ /* 0x0008e20008000100 */
[----:B------:R4:W1:Y:S01]  /*0d40*/  SYNCS.EXCH.64 URZ, [UR4+0xf8], UR6 ;  /* 0x0000f80604ff75b2 */ /* 0x0008620008000100 */
[----:B------:R4:W1:Y:S02]  /*0d50*/  SYNCS.EXCH.64 URZ, [UR4+0x108], UR6 ;  /* 0x0001080604ff75b2 */ /* 0x0008640008000100 */
[----:B----4-:R-:W-:Y:S01]  /*0d60*/  NOP ;  /* 0x0000000000007918 */ /* 0x010fe20000000000 */
.L_x_14:
[----:B------:R-:W-:Y:S01]  /*0d70*/  VOTEU.ALL UP0, P1 ;  /* 0x0000000000ff7886 */ /* 0x000fe20000800000 */
[----:B--23--:R-:W-:Y:S01]  /*0d80*/  UMOV UR4, 0x20 ;  /* 0x0000002000047882 */ /* 0x00cfe20000000000 */
[----:B------:R-:W2:Y:S01]  /*0d90*/  LDCU UR7, c[0x0][0x36c] ;  /* 0x00006d80ff0777ac */ /* 0x000ea20008000800 */
[----:B------:R-:W-:Y:S01]  /*0da0*/  NOP ;  /* 0x0000000000007918 */ /* 0x000fe20000000000 */
[----:B------:R-:W-:Y:S01]  /*0db0*/  LOP3.LUT R0, R94, 0x1f, RZ, 0xc0, !PT ;  /* 0x0000001f5e007812 */ /* 0x000fe200078ec0ff */
[----:B------:R-:W-:Y:S01]  /*0dc0*/  @!UP0 UMOV UR6, 0x400 ;  /* 0x0000040000068882 */ /* 0x000fe20000000000 */
[----:B------:R-:W-:-:S04]  /*0dd0*/  @!UP0 UIADD3 UR4, UPT, UPT, -UR4, 0x100000, URZ ;  /* 0x0010000004048890 */ /* 0x000fc8000fffe1ff */
[----:B------:R-:W-:Y:S02]  /*0de0*/  @!UP0 USHF.L.U32 UR5, UR4, 0xb, URZ ;  /* 0x0000000b04058899 */ /* 0x000fe400080006ff */
[----:B------:R-:W-:Y:S02]  /*0df0*/  @!UP0 USHF.L.U32 UR4, UR4, 0x1, URZ ;  /* 0x0000000104048899 */ /* 0x000fe400080006ff */
[----:B------:R-:W-:Y:S01]  /*0e00*/  @!UP0 ULEA UR6, UR47, UR6, 0x18 ;  /* 0x000000062f068291 */ /* 0x000fe2000f8ec0ff */
[----:B------:R-:W-:Y:S01]  /*0e10*/  VOTEU.ALL UP0, P1 ;  /* 0x0000000000ff7886 */ /* 0x000fe20000800000 */
[----:B------:R-:W-:Y:S02]  /*0e20*/  UISETP.NE.AND UP4, UPT, UR18, URZ, UPT ;  /* 0x000000ff1200728c */ /* 0x000fe4000bf85270 */
[----:B--2---:R-:W-:Y:S01]  /*0e30*/  UISETP.EQ.U32.AND UP5, UPT, UR7, 0x1, UPT ;  /* 0x000000010700788c */ /* 0x004fe2000bfa2070 */
[----:B------:R-:W2:Y:S07]  /*0e40*/  FENCE.VIEW.ASYNC.S ;  /* 0x00000000000073c6 */ /* 0x000eae0000000000 */
[----:B--2---:R2:W3:Y:S01]  /*0e50*/  @!UP0 SYNCS.EXCH.64 URZ, [UR6+0x110], UR4 ;  /* 0x0001100406ff85b2 */ /* 0x0044e20008000100 */
[----:B------:R-:W-:Y:S05]  /*0e60*/  BRA.U !UP5, `(.L_x_15) ;  /* 0x000000010d087547 */ /* 0x000fea000b800000 */
[----:B-1-3--:R-:W-:Y:S01]  /*0e70*/  UCGABAR_ARV ;  /* 0x00000000000079c7 */ /* 0x00afe20008000000 */
[----:B------:R-:W-:Y:S05]  /*0e80*/  BRA `(.L_x_16) ;  /* 0x0000000000047947 */ /* 0x000fea0003800000 */
.L_x_15:
[----:B-1-3--:R-:W-:Y:S01]  /*0e90*/  NOP ;  /* 0x0000000000007918 */ /* 0x00afe20000000000 */
.L_x_16:
[----:B------:R-:W1:Y:S01]  /*0ea0*/  S2UR UR25, SR_CTAID.X ;  /* 0x00000000001979c3 */ /* 0x000e620000002500 */
[----:B------:R-:W-:-:S05]  /*0eb0*/  CS2R.32 R82, SR_CgaSize ;  /* 0x0000000000527805 */ /* 0x000fca0000008a00 */
[----:B------:R-:W-:-:S05]  /*0ec0*/  IMAD R82, R82, -0xa0, RZ ;  /* 0xffffff6052527824 */ /* 0x000fca00078e02ff */
[----:B--2---:R-:W-:-:S14]  /*0ed0*/  R2UR UR5, R82 ;  /* 0x00000000520572ca */ /* 0x004fdc00000e0000 */
[----:B------:R-:W2:Y:S01]  /*0ee0*/  LDCU UR5, c[0x0][UR5+0x2b0] ;  /* 0x00005600050577ac */ /* 0x000ea20008000800 */
[----:B------:R-:W-:-:S05]  /*0ef0*/  CS2R.32 R82, SR_CgaSize ;  /* 0x0000000000527805 */ /* 0x000fca0000008a00 */
[----:B------:R-:W-:-:S05]  /*0f00*/  IMAD R82, R82, -0xa0, RZ ;  /* 0xffffff6052527824 */ /* 0x000fca00078e02ff */
[----:B------:R-:W-:-:S14]  /*0f10*/  R2UR UR4, R82 ;  /* 0x00000000520472ca */ /* 0x000fdc00000e0000 */
[----:B------:R-:W3:Y:S01]  /*0f20*/  LDCU UR4, c[0x0][UR4+0x2b4] ;  /* 0x00005680040477ac */ /* 0x000ee20008000800 */
[----:B------:R-:W4:Y:S01]  /*0f30*/  S2UR UR7, SR_CTAID.Y ;  /* 0x00000000000779c3 */ /* 0x000f220000002600 */
[----:B------:R-:W-:-:S05]  /*0f40*/  CS2R.32 R82, SR_CgaSize ;  /* 0x0000000000527805 */ /* 0x000fca0000008a00 */
[----:B------:R-:W-:-:S05]  /*0f50*/  IMAD R82, R82, -0xa0, RZ ;  /* 0xffffff6052527824 */ /* 0x000fca00078e02ff */
[----:B------:R-:W-:-:S14]  /*0f60*/  R2UR UR8, R82 ;  /* 0x00000000520872ca */ /* 0x000fdc00000e0000 */
[----:B------:R-:W3:Y:S01]  /*0f70*/  LDCU UR8, c[0x0][UR8+0x2a0] ;  /* 0x00005400080877ac */ /* 0x000ee20008000800 */
[----:B------:R-:W-:Y:S01]  /*0f80*/  UISETP.GT.U32.AND UP0, UPT, UR68, 0xffff, UPT ;  /* 0x0000ffff4400788c */ /* 0x000fe2000bf04070 */
[----:B------:R-:W3:Y:S01]  /*0f90*/  LDCU UR19, c[0x0][0xb24] ;  /* 0x00016480ff1377ac */ /* 0x000ee20008000800 */
[----:B------:R-:W1:Y:S01]  /*0fa0*/  S2UR UR36, SR_CTAID.Z ;  /* 0x00000000002479c3 */ /* 0x000e620000002700 */
[----:B------:R-:W-:-:S05]  /*0fb0*/  CS2R.32 R82, SR_CgaSize ;  /* 0x0000000000527805 */ /* 0x000fca0000008a00 */
[----:B------:R-:W-:-:S05]  /*0fc0*/  IMAD R82, R82, -0xa0, RZ ;  /* 0xffffff6052527824 */ /* 0x000fca00078e02ff */
[----:B------:R-:W-:-:S14]  /*0fd0*/  R2UR UR63, R82 ;  /* 0x00000000523f72ca */ /* 0x000fdc00000e0000 */
[----:B------:R-:W3:Y:S01]  /*0fe0*/  LDCU UR63, c[0x0][UR63+0x2a4] ;  /* 0x000054803f3f77ac */ /* 0x000ee20008000800 */
[----:B------:R-:W-:Y:S01]  /*0ff0*/  USHF.L.U32 UR30, UR47, 0xa, URZ ;  /* 0x0000000a2f1e7899 */ /* 0x000fe200080006ff */
[----:B-1----:R-:W-:Y:S01]  /*1000*/  I2FP.F32.U32 R3, UR25 ;  /* 0x0000001900037c45 */ /* 0x002fe20008201000 */
[----:B------:R-:W-:Y:S01]  /*1010*/  UMOV UR28, 0x5 ;  /* 0x00000005001c7882 */ /* 0x000fe20000000000 */
[----:B------:R-:W1:Y:S03]  /*1020*/  LDCU UR45, c[0x0][0xb24] ;  /* 0x00016480ff2d77ac */ /* 0x000e660008000800 */
[----:B--2---:R-:W-:Y:S01]  /*1030*/  FMUL R3, R3, UR5 ;  /* 0x0000000503037c20 */ /* 0x004fe20008400000 */
[----:B------:R-:W-:Y:S01]  /*1040*/  USEL UR5, UR68, 0xffff, !UP0 ;  /* 0x0000ffff44057887 */ /* 0x000fe2000c000000 */
[----:B----4-:R-:W-:Y:S01]  /*1050*/  I2FP.F32.U32 R2, UR7 ;  /* 0x0000000700027c45 */ /* 0x010fe20008201000 */
[----:B------:R-:W2:Y:S03]  /*1060*/  LDCU UR27, c[0x0][0xb30] ;  /* 0x00016600ff1b77ac */ /* 0x000ea60008000800 */
[----:B------:R-:W4:Y:S01]  /*1070*/  F2I.U32.TRUNC.NTZ R3, R3 ;  /* 0x0000000300037305 */ /* 0x000f22000020f000 */
[----:B---3--:R-:W-:Y:S01]  /*1080*/  FMUL R2, R2, UR4 ;  /* 0x0000000402027c20 */ /* 0x008fe20008400000 */
[----:B------:R-:W-:-:S02]  /*1090*/  ULOP3.LUT UR29, UR5, 0xffff, URZ, 0xc0, !UPT ;  /* 0x0000ffff051d7892 */ /* 0x000fc4000f8ec0ff */
[----:B------:R-:W-:Y:S01]  /*10a0*/  UISETP.GE.AND UP2, UPT, UR19, 0x1, UPT ;  /* 0x000000011300788c */ /* 0x000fe2000bf46270 */
[----:B------:R-:W-:-:S03]  /*10b0*/  UMOV UR24, UR7 ;  /* 0x0000000700187c82 */ /* 0x000fc60008000000 */
[----:B------:R-:W3:Y:S01]  /*10c0*/  F2I.U32.TRUNC.NTZ R2, R2 ;  /* 0x0000000200027305 */ /* 0x000ee2000020f000 */
[----:B------:R-:W-:Y:S01]  /*10d0*/  UMOV UR20, UR25 ;  /* 0x0000001900147c82 */ /* 0x000fe20008000000 */
[----:B----4-:R-:W-:Y:S02]  /*10e0*/  R2UR UR4, R3 ;  /* 0x00000000030472ca */ /* 0x010fe400000e0000 */
[----:B------:R-:W-:Y:S02]  /*10f0*/  PRMT R3, RZ, 0x7610, R3 ;  /* 0x00007610ff037816 */ /* 0x000fe40000000003 */
[----:B---3--:R-:W-:Y:S02]  /*1100*/  R2UR UR6, R2 ;  /* 0x00000000020672ca */ /* 0x008fe400000e0000 */
[----:B------:R-:W-:-:S07]  /*1110*/  PRMT R2, RZ, 0x7610, R2 ;  /* 0x00007610ff027816 */ /* 0x000fce0000000002 */
[----:B------:R-:W-:-:S04]  /*1120*/  UIADD3 UR5, UPT, UPT, -UR4, URZ, URZ ;  /* 0x000000ff04057290 */ /* 0x000fc8000fffe1ff */
[----:B------:R-:W-:Y:S02]  /*1130*/  UIMAD UR5, UR8, UR5, UR25 ;  /* 0x00000005080572a4 */ /* 0x000fe4000f8e0219 */
[----:B------:R-:W-:-:S04]  /*1140*/  UIADD3 UR4, UPT, UPT, -UR6, URZ, URZ ;  /* 0x000000ff06047290 */ /* 0x000fc8000fffe1ff */
[----:B------:R-:W-:Y:S01]  /*1150*/  IMAD.U32 R82, RZ, RZ, UR5 ;  /* 0x00000005ff527e24 */ /* 0x000fe2000f8e00ff */
[----:B------:R-:W-:Y:S01]  /*1160*/  UIMAD UR63, UR63, UR4, UR7 ;  /* 0x000000043f3f72a4 */ /* 0x000fe2000f8e0207 */
[----:B-12---:R-:W-:Y:S11]  /*1170*/  BRA.U UP4, `(.L_x_17) ;  /* 0x0000000104407547 */ /* 0x006ff6000b800000 */
[----:B------:R-:W-:-:S13]  /*1180*/  R2UR UR4, R82 ;  /* 0x00000000520472ca */ /* 0x000fda00000e0000 */
[----:B------:R-:W-:Y:S02]  /*1190*/  UISETP.GT.U32.AND UP0, UPT, UR4, 0x1, UPT ;  /* 0x000000010400788c */ /* 0x000fe4000bf04070 */
[----:B------:R-:W-:Y:S02]  /*11a0*/  ULOP3.LUT UR4, UR4, 0xfffffffe, URZ, 0xc0, !UPT ;  /* 0xfffffffe04047892 */ /* 0x000fe4000f8ec0ff */
[----:B------:R-:W-:Y:S02]  /*11b0*/  UISETP.NE.AND UP1, UPT, UR63, URZ, UP0 ;  /* 0x000000ff3f00728c */ /* 0x000fe40008725270 */
[----:B------:R-:W-:Y:S02]  /*11c0*/  UISETP.NE.AND UP0, UPT, UR63, 0x1, UP0 ;  /* 0x000000013f00788c */ /* 0x000fe40008705270 */
[----:B------:R-:W-:Y:S02]  /*11d0*/  USEL UR7, URZ, 0x1, UP1 ;  /* 0x00000001ff077887 */ /* 0x000fe40008800000 */
[----:B------:R-:W-:-:S02]  /*11e0*/  USEL UR6, URZ, 0x4, UP0 ;  /* 0x00000004ff067887 */ /* 0x000fc40008000000 */
[----:B------:R-:W-:Y:S02]  /*11f0*/  USEL UR5, URZ, 0x2, UP1 ;  /* 0x00000002ff057887 */ /* 0x000fe40008800000 */
[----:B------:R-:W-:Y:S02]  /*1200*/  ULEA UR4, UR63, UR4, 0x1 ;  /* 0x000000043f047291 */ /* 0x000fe4000f8e08ff */
[----:B------:R-:W-:Y:S02]  /*1210*/  USEL UR8, URZ, 0x8, UP0 ;  /* 0x00000008ff087887 */ /* 0x000fe40008000000 */
[----:B------:R-:W-:-:S03]  /*1220*/  UIADD3 UR5, UPT, UPT, UR5, UR6, UR7 ;  /* 0x0000000605057290 */ /* 0x000fc6000fffe007 */
[----:B------:R-:W-:Y:S01]  /*1230*/  UMOV UR6, 0x3 ;  /* 0x0000000300067882 */ /* 0x000fe20000000000 */
[----:B------:R-:W-:Y:S02]  /*1240*/  UIADD3 UR5, UPT, UPT, UR5, UR8, URZ ;  /* 0x0000000805057290 */ /* 0x000fe4000fffe0ff */
[----:B------:R-:W-:-:S04]  /*1250*/  USHF.L.U32 UR4, UR6, UR4, URZ ;  /* 0x0000000406047299 */ /* 0x000fc800080006ff */
[----:B------:R-:W-:Y:S02]  /*1260*/  MOV R3, UR5 ;  /* 0x0000000500037c02 */ /* 0x000fe40008000f00 */
[----:B------:R-:W-:Y:S02]  /*1270*/  IMAD.U32 R2, RZ, RZ, UR4 ;  /* 0x00000004ff027e24 */ /* 0x000fe4000f8e00ff */
.L_x_17:
[----:B------:R-:W-:Y:S05]  /*1280*/  BRA.U !UP2, `(.L_x_18) ;  /* 0x000000010ad47547 */ /* 0x000fea000b800000 */
[----:B------:R-:W1:Y:S01]  /*1290*/  LDCU.128 UR20, c[0x0][0xb10] ;  /* 0x00016200ff1477ac */ /* 0x000e620008000c00 */
[----:B------:R-:W2:Y:S01]  /*12a0*/  LDCU UR6, c[0x0][0x370] ;  /* 0x00006e00ff0677ac */ /* 0x000ea20008000800 */
[----:B------:R-:W3:Y:S01]  /*12b0*/  LDCU UR5, c[0x0][0x374] ;  /* 0x00006e80ff0577ac */ /* 0x000ee20008000800 */
[----:B------:R-:W4:Y:S01]  /*12c0*/  LDCU UR26, c[0x0][0xb0c] ;  /* 0x00016180ff1a77ac */ /* 0x000f220008000800 */
[----:B------:R-:W4:Y:S01]  /*12d0*/  LDCU UR4, c[0x0][0xb20] ;  /* 0x00016400ff0477ac */ /* 0x000f220008000800 */
[----:B------:R-:W4:Y:S01]  /*12e0*/  LDCU.64 UR8, c[0x0][0xb28] ;  /* 0x00016500ff0877ac */ /* 0x000f220008000a00 */
[----:B-1----:R-:W-:Y:S02]  /*12f0*/  UISETP.NE.AND UP0, UPT, UR22, 0x1, UPT ;  /* 0x000000011600788c */ /* 0x002fe4000bf05270 */
[----:B---3--:R-:W-:Y:S02]  /*1300*/  UIMAD.WIDE.U32 UR10, UR5, UR23, URZ ;  /* 0x00000017050a72a5 */ /* 0x008fe4000f8e00ff */
[----:B--2---:R-:W-:-:S02]  /*1310*/  UIMAD.WIDE.U32 UR12, UR6, UR20, URZ ;  /* 0x00000014060c72a5 */ /* 0x004fc4000f8e00ff */
[----:B----4-:R-:W-:Y:S02]  /*1320*/  UISETP.NE.AND UP1, UPT, UR26, 0x1, UPT ;  /* 0x000000011a00788c */ /* 0x010fe4000bf25270 */
[----:B------:R-:W-:Y:S01]  /*1330*/  UISETP.NE.AND UP2, UPT, UR19, 0x1, UPT ;  /* 0x000000011300788c */ /* 0x000fe2000bf45270 */
[----:B------:R-:W-:Y:S02]  /*1340*/  UMOV UR10, UR11 ;  /* 0x0000000b000a7c82 */ /* 0x000fe40008000000 */
[----:B------:R-:W-:Y:S01]  /*1350*/  UMOV UR12, UR13 ;  /* 0x0000000d000c7c82 */ /* 0x000fe20008000000 */
[----:B------:R-:W-:Y:S02]  /*1360*/  @UP0 USHF.R.U32.HI UR5, URZ, UR4, UR10 ;  /* 0x00000004ff050299 */ /* 0x000fe4000801160a */
[----:B------:R-:W-:Y:S02]  /*1370*/  UIMAD.WIDE.U32 UR16, UR24, UR23, URZ ;  /* 0x00000017181072a5 */ /* 0x000fe4000f8e00ff */
[----:B------:R-:W-:-:S02]  /*1380*/  UIMAD.WIDE.U32 UR10, UR5, UR8, URZ ;  /* 0x00000008050a72a5 */ /* 0x000fc4000f8e00ff */
[----:B------:R-:W-:Y:S02]  /*1390*/  @UP1 USHF.R.U32.HI UR6, URZ, UR21, UR12 ;  /* 0x00000015ff061299 */ /* 0x000fe4000801160c */
[----:B------:R-:W-:Y:S02]  /*13a0*/  UIMAD.WIDE.U32 UR14, UR25, UR20, URZ ;  /* 0x00000014190e72a5 */ /* 0x000fe4000f8e00ff */
[----:B------:R-:W-:Y:S01]  /*13b0*/  UIMAD.WIDE.U32 UR12, UR6, UR8, URZ ;  /* 0x00000008060c72a5 */ /* 0x000fe2000f8e00ff */
[----:B------:R-:W-:Y:S01]  /*13c0*/  UMOV UR16, UR17 ;  /* 0x0000001100107c82 */ /* 0x000fe20008000000 */
[----:B------:R-:W-:Y:S01]  /*13d0*/  UMOV UR10, UR11 ;  /* 0x0000000b000a7c82 */ /* 0x000fe20008000000 */
[----:B------:R-:W-:Y:S02]  /*13e0*/  USHF.R.U32.HI UR16, URZ, UR4, UR16 ;  /* 0x00000004ff107299 */ /* 0x000fe40008011610 */
[----:B------:R-:W-:Y:S02]  /*13f0*/  @UP2 USHF.R.U32.HI UR5, URZ, UR9, UR10 ;  /* 0x00000009ff052299 */ /* 0x000fe4000801160a */
[----:B------:R-:W-:Y:S01]  /*1400*/  UMOV UR7, UR13 ;  /* 0x0000000d00077c82 */ /* 0x000fe20008000000 */
[----:B------:R-:W-:Y:S01]  /*1410*/  UMOV UR14, UR15 ;  /* 0x0000000f000e7c82 */ /* 0x000fe20008000000 */
[----:B------:R-:W-:-:S02]  /*1420*/  @UP2 USHF.R.U32.HI UR6, URZ, UR9, UR7 ;  /* 0x00000009ff062299 */ /* 0x000fc40008011607 */
[----:B------:R-:W-:Y:S02]  /*1430*/  USHF.R.U32.HI UR14, URZ, UR21, UR14 ;  /* 0x00000015ff0e7299 */ /* 0x000fe4000801160e */
[----:B------:R-:W-:Y:S02]  /*1440*/  USEL UR4, UR24, UR16, !UP0 ;  /* 0x0000001018047287 */ /* 0x000fe4000c000000 */
[----:B------:R-:W-:Y:S02]  /*1450*/  UIMAD UR7, UR5, UR19, URZ ;  /* 0x00000013050772a4 */ /* 0x000fe4000f8e02ff */
[----:B------:R-:W-:Y:S02]  /*1460*/  USEL UR5, UR25, UR14, !UP1 ;  /* 0x0000000e19057287 */ /* 0x000fe4000c800000 */
[----:B------:R-:W-:Y:S02]  /*1470*/  UIMAD UR12, UR6, UR19, URZ ;  /* 0x00000013060c72a4 */ /* 0x000fe4000f8e02ff */
[----:B------:R-:W-:-:S02]  /*1480*/  UISETP.GE.AND UP0, UPT, UR4, UR7, UPT ;  /* 0x000000070400728c */ /* 0x000fc4000bf06270 */
[----:B------:R-:W-:Y:S02]  /*1490*/  UIMAD.WIDE.U32 UR10, UR4, UR8, URZ ;  /* 0x00000008040a72a5 */ /* 0x000fe4000f8e00ff */
[----:B------:R-:W-:Y:S02]  /*14a0*/  UISETP.GE.OR UP0, UPT, UR5, UR12, UP0 ;  /* 0x0000000c0500728c */ /* 0x000fe40008706670 */
[----:B------:R-:W-:Y:S02]  /*14b0*/  UIMAD.WIDE.U32 UR12, UR5, UR8, URZ ;  /* 0x00000008050c72a5 */ /* 0x000fe4000f8e00ff */
[----:B------:R-:W-:Y:S01]  /*14c0*/  UIADD3 UR10, UPT, UPT, -UR4, URZ, URZ ;  /* 0x000000ff040a7290 */ /* 0x000fe2000fffe1ff */
[----:B------:R-:W-:Y:S01]  /*14d0*/  UMOV UR8, UR11 ;  /* 0x0000000b00087c82 */ /* 0x000fe20008000000 */
[----:B------:R-:W-:Y:S02]  /*14e0*/  UIADD3 UR20, UPT, UPT, -UR5, URZ, URZ ;  /* 0x000000ff05147290 */ /* 0x000fe4000fffe1ff */
[----:B------:R-:W-:-:S03]  /*14f0*/  USHF.R.U32.HI UR8, URZ, UR9, UR8 ;  /* 0x00000009ff087299 */ /* 0x000fc60008011608 */
[----:B------:R-:W-:Y:S01]  /*1500*/  @!UP0 UMOV UR7, UR13 ;  /* 0x0000000d00078c82 */ /* 0x000fe20008000000 */
[----:B------:R-:W-:Y:S02]  /*1510*/  UIMAD UR24, UR22, UR10, UR24 ;  /* 0x0000000a161872a4 */ /* 0x000fe4000f8e0218 */
[----:B------:R-:W-:Y:S02]  /*1520*/  USEL UR8, UR4, UR8, !UP2 ;  /* 0x0000000804087287 */ /* 0x000fe4000d000000 */
[----:B------:R-:W-:Y:S02]  /*1530*/  @!UP0 USHF.R.U32.HI UR7, URZ, UR9, UR7 ;  /* 0x00000009ff078299 */ /* 0x000fe40008011607 */
[----:B------:R-:W-:Y:S02]  /*1540*/  UIADD3 UR9, UPT, UPT, -UR8, URZ, URZ ;  /* 0x000000ff08097290 */ /* 0x000fe4000fffe1ff */
[----:B------:R-:W-:Y:S02]  /*1550*/  @!UP0 USEL UR7, UR5, UR7, !UP2 ;  /* 0x0000000705078287 */ /* 0x000fe4000d000000 */
[----:B------:R-:W-:-:S02]  /*1560*/  UIMAD UR9, UR19, UR9, UR4 ;  /* 0x00000009130972a4 */ /* 0x000fc4000f8e0204 */
[----:B------:R-:W-:Y:S02]  /*1570*/  @!UP0 UIADD3 UR8, UPT, UPT, UR8, -UR7, URZ ;  /* 0x8000000708088290 */ /* 0x000fe4000fffe0ff */
[----:B------:R-:W-:Y:S02]  /*1580*/  @!UP0 UIMAD UR6, UR9, UR6, UR7 ;  /* 0x00000006090682a4 */ /* 0x000fe4000f8e0207 */
[----:B------:R-:W-:Y:S02]  /*1590*/  @!UP0 UIMAD UR4, UR8, UR19, UR5 ;  /* 0x00000013080482a4 */ /* 0x000fe4000f8e0205 */
[----:B------:R-:W-:Y:S02]  /*15a0*/  UIMAD UR20, UR26, UR20, UR25 ;  /* 0x000000141a1472a4 */ /* 0x000fe4000f8e0219 */
[----:B------:R-:W-:Y:S01]  /*15b0*/  UIMAD UR24, UR4, UR22, UR24 ;  /* 0x00000016041872a4 */ /* 0x000fe2000f8e0218 */
[----:B------:R-:W-:Y:S02]  /*15c0*/  @!UP0 UMOV UR5, UR6 ;  /* 0x0000000600058c82 */ /* 0x000fe40008000000 */
[----:B------:R-:W-:-:S12]  /*15d0*/  UIMAD UR20, UR5, UR26, UR20 ;  /* 0x0000001a051472a4 */ /* 0x000fd8000f8e0214 */
.L_x_18:
[----:B------:R-:W-:Y:S02]  /*15e0*/  UISETP.NE.AND UP1, UPT, UR27, 0x1, UPT ;  /* 0x000000011b00788c */ /* 0x000fe4000bf25270 */
[----:B------:R-:W-:Y:S02]  /*15f0*/  UISETP.NE.AND UP0, UPT, UR18, 0x2, UPT ;  /* 0x000000021200788c */ /* 0x000fe4000bf05270 */
[----:B------:R-:W-:Y:S02]  /*1600*/  ULOP3.LUT UR30, UR30, 0x800, URZ, 0xc0, !UPT ;  /* 0x000008001e1e7892 */ /* 0x000fe4000f8ec0ff */
[----:B------:R-:W-:-:S03]  /*1610*/  USHF.L.U32 UR29, UR28, UR29, URZ ;  /* 0x0000001d1c1d7299 */ /* 0x000fc600080006ff */
[----:B------:R-:W-:Y:S09]  /*1620*/  BRA.U UP1, `(.L_x_19) ;  /* 0x0000000101447547 */ /* 0x000ff2000b800000 */
[----:B------:R-:W1:Y:S01]  /*1630*/  LDCU.128 UR8, c[0x0][0xb10] ;  /* 0x00016200ff0877ac */ /* 0x000e620008000c00 */
[----:B------:R-:W2:Y:S01]  /*1640*/  LDCU UR12, c[0x0][0xb0c] ;  /* 0x00016180ff0c77ac */ /* 0x000ea20008000800 */
[----:B------:R-:W3:Y:S01]  /*1650*/  LDCU UR13, c[0x0][0xb20] ;  /* 0x00016400ff0d77ac */ /* 0x000ee20008000800 */
[----:B-1----:R-:W-:Y:S02]  /*1660*/  UIMAD.WIDE.U32 UR6, UR20, UR8, URZ ;  /* 0x00000008140672a5 */ /* 0x002fe4000f8e00ff */
[----:B------:R-:W-:Y:S02]  /*1670*/  UIMAD.WIDE.U32 UR4, UR24, UR11, URZ ;  /* 0x0000000b180472a5 */ /* 0x000fe4000f8e00ff */
[----:B--2---:R-:W-:Y:S02]  /*1680*/  UISETP.NE.AND UP2, UPT, UR12, 0x1, UPT ;  /* 0x000000010c00788c */ /* 0x004fe4000bf45270 */
[----:B------:R-:W-:Y:S01]  /*1690*/  UISETP.NE.AND UP1, UPT, UR10, 0x1, UPT ;  /* 0x000000010a00788c */ /* 0x000fe2000bf25270 */
[----:B------:R-:W-:-:S02]  /*16a0*/  UMOV UR6, UR7 ;  /* 0x0000000700067c82 */ /* 0x000fc40008000000 */
[----:B------:R-:W-:Y:S01]  /*16b0*/  UMOV UR4, UR5 ;  /* 0x0000000500047c82 */ /* 0x000fe20008000000 */
[----:B------:R-:W-:Y:S02]  /*16c0*/  USHF.R.U32.HI UR6, URZ, UR9, UR6 ;  /* 0x00000009ff067299 */ /* 0x000fe40008011606 */
[----:B---3--:R-:W-:Y:S02]  /*16d0*/  USHF.R.U32.HI UR4, URZ, UR13, UR4 ;  /* 0x0000000dff047299 */ /* 0x008fe40008011604 */
[----:B------:R-:W-:Y:S02]  /*16e0*/  USEL UR5, UR20, UR6, !UP2 ;  /* 0x0000000614057287 */ /* 0x000fe4000d000000 */
[----:B------:R-:W-:-:S04]  /*16f0*/  USEL UR4, UR24, UR4, !UP1 ;  /* 0x0000000418047287 */ /* 0x000fc8000c800000 */
[----:B------:R-:W-:Y:S02]  /*1700*/  UIADD3 UR6, UPT, UPT, -UR4, UR5, URZ ;  /* 0x0000000504067290 */ /* 0x000fe4000fffe1ff */
[----:B------:R-:W-:Y:S02]  /*1710*/  UIADD3 UR4, UPT, UPT, UR4, -UR5, URZ ;  /* 0x8000000504047290 */ /* 0x000fe4000fffe0ff */
[----:B------:R-:W-:Y:S02]  /*1720*/  UIMAD UR24, UR6, UR10, UR24 ;  /* 0x0000000a061872a4 */ /* 0x000fe4000f8e0218 */
[----:B------:R-:W-:-:S12]  /*1730*/  UIMAD UR20, UR4, UR12, UR20 ;  /* 0x0000000c041472a4 */ /* 0x000fd8000f8e0214 */
.L_x_19:
[----:B------:R-:W-:Y:S05]  /*1740*/  BRA.U !UP5, `(.L_x_20) ;  /* 0x000000010d0c7547 */ /* 0x000fea000b800000 */
[----:B------:R-:W-:Y:S01]  /*1750*/  UCGABAR_WAIT ;  /* 0x0000000000007dc7 */ /* 0x000fe20008000000 */
[----:B------:R-:W-:Y:S01]  /*1760*/  CCTL.IVALL ;  /* 0x00000000ff00798f */ /* 0x000fe20002000000 */
[----:B------:R-:W-:Y:S05]  /*1770*/  BRA `(.L_x_21) ;  /* 0x0000000000047947 */ /* 0x000fea0003800000 */
.L_x_20:
[----:B------:R-:W-:Y:S06]  /*1780*/  BAR.SYNC.DEFER_BLOCKING 0x0 ;  /* 0x0000000000007b1d */ /* 0x000fec0000010000 */
.L_x_21:
[----:B------:R-:W-:Y:S05]  /*1790*/  BRA.U UP0, `(.L_x_22) ;  /* 0x0000001500607547 */ /* 0x000fea000b800000 */
[----:B------:R-:W1:Y:S01]  /*17a0*/  LDCU UR6, c[0x0][0x38c] ;  /* 0x00007180ff0677ac */ /* 0x000e620008000800 */
[----:B------:R-:W-:Y:S01]  /*17b0*/  PLOP3.LUT P1, PT, PT, PT, UP3, 0x80, 0x8 ;  /* 0x000000000008781c */ /* 0x000fe20003f2f038 */
[----:B------:R-:W-:Y:S01]  /*17c0*/  IMAD.MOV.U32 R12, RZ, RZ, 0x1 ;  /* 0x00000001ff0c7424 */ /* 0x000fe200078e00ff */
[----:B------:R-:W-:Y:S01]  /*17d0*/  ISETP.NE.AND P2, PT, R0, RZ, P3 ;  /* 0x000000ff0000720c */ /* 0x000fe20001f45270 */
[----:B------:R-:W-:Y:S01]  /*17e0*/  USHF.L.U32 UR7, UR25, 0x6, URZ ;  /* 0x0000000619077899 */ /* 0x000fe200080006ff */
[----:B------:R-:W-:Y:S01]  /*17f0*/  PLOP3.LUT P1, PT, P1, PT, PT, 0x8, 0x80 ;  /* 0x000000000080781c */ /* 0x000fe20000f2e170 */
[----:B------:R-:W-:Y:S01]  /*1800*/  UISETP.NE.AND UP1, UPT, UR18, URZ, UPT ;  /* 0x000000ff1200728c */ /* 0x000fe2000bf25270 */
[----:B------:R-:W-:Y:S01]  /*1810*/  CS2R R10, SRZ ;  /* 0x00000000000a7805 */ /* 0x000fe2000001ff00 */
[----:B------:R-:W-:Y:S01]  /*1820*/  USHF.L.U32 UR53, UR25, 0x7, URZ ;  /* 0x0000000719357899 */ /* 0x000fe200080006ff */
[----:B------:R-:W-:Y:S01]  /*1830*/  IMAD.MOV.U32 R9, RZ, RZ, RZ ;  /* 0x000000ffff097224 */ /* 0x000fe200078e00ff */
[----:B------:R-:W2:Y:S01]  /*1840*/  LDCU UR46, c[0x0][0x370] ;  /* 0x00006e00ff2e77ac */ /* 0x000ea20008000800 */
[----:B------:R-:W-:Y:S01]  /*1850*/  IMAD.MOV.U32 R8, RZ, RZ, 0x1 ;  /* 0x00000001ff087424 */ /* 0x000fe200078e00ff */
[----:B------:R-:W-:Y:S01]  /*1860*/  USEL UR31, UR52, 0x2, UP1 ;  /* 0x00000002341f7887 */ /* 0x000fe20008800000 */
[----:B------:R-:W3:Y:S01]  /*1870*/  LDCU.64 UR40, c[0x0][0x348] ;  /* 0x00006900ff2877ac */ /* 0x000ee20008000a00 */
[----:B-1----:R-:W-:-:S02]  /*1880*/  UIADD3 UR5, UPT, UPT, UR6, 0x7f, URZ ;  /* 0x0000007f06057890 */ /* 0x002fc4000fffe0ff */
[----:B------:R-:W-:Y:S02]  /*1890*/  UIADD3 UR54, UPT, UPT, UR6, 0xfe, URZ ;  /* 0x000000fe06367890 */ /* 0x000fe4000fffe0ff */
[----:B------:R-:W-:Y:S01]  /*18a0*/  USHF.R.S32.HI UR4, URZ, 0x1f, UR5 ;  /* 0x0000001fff047899 */ /* 0x000fe20008011405 */
[----:B------:R-:W1:Y:S03]  /*18b0*/  LDCU UR44, c[0x0][0x374] ;  /* 0x00006e80ff2c77ac */ /* 0x000e660008000800 */
[----:B------:R-:W-:Y:S02]  /*18c0*/  ULEA.HI UR4, UR4, UR5, URZ, 0x7 ;  /* 0x0000000504047291 */ /* 0x000fe4000f8f38ff */
[----:B------:R-:W-:Y:S02]  /*18d0*/  UIADD3 UR5, UPT, UPT, UR6, -0x1, URZ ;  /* 0xffffffff06057890 */ /* 0x000fe4000fffe0ff */
[----:B------:R-:W-:-:S02]  /*18e0*/  USHF.R.S32.HI UR49, URZ, 0x7, UR4 ;  /* 0x00000007ff317899 */ /* 0x000fc40008011404 */
[----:B------:R-:W-:Y:S02]  /*18f0*/  UISETP.GE.U32.AND UP2, UPT, UR5, -0xff, UPT ;  /* 0xffffff010500788c */ /* 0x000fe4000bf46070 */
[----:B------:R-:W-:Y:S02]  /*1900*/  UISETP.LT.U32.AND UP0, UPT, UR49, 0x4, UPT ;  /* 0x000000043100788c */ /* 0x000fe4000bf01070 */
[----:B------:R-:W-:Y:S02]  /*1910*/  ULOP3.LUT UR5, UR7, 0x40, URZ, 0xc0, !UPT ;  /* 0x0000004007057892 */ /* 0x000fe4000f8ec0ff */
[----:B------:R-:W-:Y:S02]  /*1920*/  USEL UR48, UR49, 0x4, UP0 ;  /* 0x0000000431307887 */ /* 0x000fe40008000000 */
[----:B------:R-:W-:Y:S02]  /*1930*/  ULOP3.LUT UR53, UR53, 0x80, URZ, 0xc0, !UPT ;  /* 0x0000008035357892 */ /* 0x000fe4000f8ec0ff */
[----:B------:R-:W-:-:S02]  /*1940*/  UIADD3 UR4, UPT, UPT, UR48, -0x1, URZ ;  /* 0xffffffff30047890 */ /* 0x000fc4000fffe0ff */
[----:B------:R-:W-:Y:S02]  /*1950*/  @UP2 UIADD3 UR4, UPT, UPT, UR48, URZ, URZ ;  /* 0x000000ff30042290 */ /* 0x000fe4000fffe0ff */
[----:B------:R-:W-:Y:S02]  /*1960*/  ULEA.HI UR51, UR30, UR5, URZ, 0x1a ;  /* 0x000000051e337291 */ /* 0x000fe4000f8fd0ff */
[----:B------:R-:W-:Y:S02]  /*1970*/  UIADD3 UR52, UPT, UPT, UR49, -UR48, URZ ;  /* 0x8000003031347290 */ /* 0x000fe4000fffe0ff */
[----:B------:R-:W-:Y:S02]  /*1980*/  UIADD3 UR37, UPT, UPT, UR4, 0x1, URZ ;  /* 0x0000000104257890 */ /* 0x000fe4000fffe0ff */
[----:B------:R-:W-:Y:S01]  /*1990*/  UIADD3 UR50, UPT, UPT, -UR4, URZ, URZ ;  /* 0x000000ff04327290 */ /* 0x000fe2000fffe1ff */
[----:B-123--:R-:W-:-:S11]  /*19a0*/  UMOV UR15, URZ ;  /* 0x000000ff000f7c82 */ /* 0x00efd60008000000 */
.L_x_44:
[----:B------:R-:W-:Y:S01]  /*19b0*/  UISETP.NE.AND UP0, UPT, UR47, URZ, UPT ;  /* 0x000000ff2f00728c */ /* 0x000fe2000bf05270 */
[----:B-1----:R-:W1:Y:S08]  /*19c0*/  S2UR UR47, SR_CgaCtaId ;  /* 0x00000000002f79c3 */ /* 0x002e700000008800 */
[----:B------:R-:W-:Y:S05]  /*19d0*/  BRA.U UP0, `(.L_x_23) ;  /* 0x0000000100347547 */ /* 0x000fea000b800000 */
[----:B------:R-:W2:Y:S01]  /*19e0*/  S2R R0, SR_CgaCtaId ;  /* 0x0000000000007919 */ /* 0x000ea20000008800 */
[----:B------:R-:W-:Y:S02]  /*19f0*/  MOV R3, 0x400 ;  /* 0x0000040000037802 */ /* 0x000fe40000000f00 */
[----:B------:R-:W-:Y:S02]  /*1a00*/  SHF.L.U32 R2, R8, 0x1f, RZ ;  /* 0x0000001f08027819 */ /* 0x000fe400000006ff */
[----:B--2---:R-:W-:-:S05]  /*1a10*/  LEA R0, R0, R3, 0x18 ;  /* 0x0000000300007211 */ /* 0x004fca00078ec0ff */
[----:B------:R-:W-:-:S04]  /*1a20*/  IMAD R3, R9, 0x8, R0 ;  /* 0x0000000809037824 */ /* 0x000fc800078e0200 */
[----:B------:R-:W2:Y:S02]  /*1a30*/  SYNCS.PHASECHK.TRANS64.TRYWAIT P0, [R3+URZ+0x100], R2 ;  /* 0x00010002030075a7 */ /* 0x000ea400080011ff */
[----:B--2---:R-:W-:Y:S05]  /*1a40*/  @!P0 BRA `(.L_x_24) ;  /* 0x0000008400a88947 */ /* 0x004fea0003800000 */
.L_x_151:
[----:B------:R-:W-:Y:S01]  /*1a50*/  VIADD R9, R9, 0x1 ;  /* 0x0000000109097836 */ /* 0x000fe20000000000 */
[----:B------:R2:W-:Y:S04]  /*1a60*/  SYNCS.ARRIVE.TRANS64.A1T0 RZ, [R3+URZ+0xf0], RZ ;  /* 0x0000f0ff03ff79a7 */ /* 0x0005e800081000ff */
[----:B------:R-:W-:-:S04]  /*1a70*/  ISETP.NE.AND P0, PT, R9, 0x2, PT ;  /* 0x000000020900780c */ /* 0x000fc80003f05270 */
[----:B------:R-:W-:Y:S02]  /*1a80*/  SEL R9, R9, RZ, P0 ;  /* 0x000000ff09097207 */ /* 0x000fe40000000000 */
[----:B--2---:R-:W-:-:S04]  /*1a90*/  SEL R3, RZ, 0x1, P0 ;  /* 0x00000001ff037807 */ /* 0x004fc80000000000 */
[----:B------:R-:W-:-:S07]  /*1aa0*/  LOP3.LUT R8, R8, R3, RZ, 0x3c, !PT ;  /* 0x0000000308087212 */ /* 0x000fce00078e3cff */
.L_x_23:
[----:B------:R-:W-:Y:S01]  /*1ab0*/  UMOV UR14, 0x400 ;  /* 0x00000400000e7882 */ /* 0x000fe20000000000 */
[----:B------:R-:W-:Y:S01]  /*1ac0*/  SHF.L.U32 R0, R12, 0x1f, RZ ;  /* 0x0000001f0c007819 */ /* 0x000fe200000006ff */
[----:B-1----:R-:W-:Y:S02]  /*1ad0*/  ULEA UR14, UR47, UR14, 0x18 ;  /* 0x0000000e2f0e7291 */ /* 0x002fe4000f8ec0ff */
[----:B------:R-:W-:Y:S02]  /*1ae0*/  UISETP.GE.U32.AND UP0, UPT, UR54, 0xff, UPT ;  /* 0x000000ff3600788c */ /* 0x000fe4000bf06070 */
[----:B------:R-:W-:Y:S02]  /*1af0*/  ULEA UR4, UR15, UR14, 0x3 ;  /* 0x0000000e0f047291 */ /* 0x000fe4000f8e18ff */
[----:B------:R-:W-:Y:S01]  /*1b00*/  ULEA UR19, UR24, UR53, 0x8 ;  /* 0x0000003518137291 */ /* 0x000fe2000f8e40ff */
[----:B------:R-:W-:-:S06]  /*1b10*/  UMOV UR13, URZ ;  /* 0x000000ff000d7c82 */ /* 0x000fcc0008000000 */
[----:B------:R1:W2:Y:S01]  /*1b20*/  SYNCS.PHASECHK.TRANS64.TRYWAIT P0, [UR4+0x20], R0 ;  /* 0x00002000ff0075a7 */ /* 0x0002a20008001104 */
[----:B------:R-:W-:-:S04]  /*1b30*/  ULEA.HI UR4, UR20, UR20, URZ, 0x1 ;  /* 0x0000001414047291 */ /* 0x000fc8000f8f08ff */
[----:B------:R-:W-:-:S04]  /*1b40*/  USHF.L.U32 UR4, UR4, 0x6, URZ ;  /* 0x0000000604047899 */ /* 0x000fc800080006ff */
[----:B------:R-:W-:-:S04]  /*1b50*/  ULOP3.LUT UR35, UR4, 0xffffff80, URZ, 0xc0, !UPT ;  /* 0xffffff8004237892 */ /* 0x000fc8000f8ec0ff */
[----:B------:R-:W-:Y:S01]  /*1b60*/  UIADD3 UR35, UPT, UPT, UR51, UR35, URZ ;  /* 0x0000002333237290 */ /* 0x000fe2000fffe0ff */
[----:B------:R-:W-:Y:S11]  /*1b70*/  BRA.U !UP0, `(.L_x_25) ;  /* 0x0000000108f87547 */ /* 0x000ff6000b800000 */
[----:B------:R-:W-:Y:S01]  /*1b80*/  UMOV UR21, UR50 ;  /* 0x0000003200157c82 */ /* 0x000fe20008000000 */
[----:B------:R-:W-:Y:S01]  /*1b90*/  UMOV UR4, UR15 ;  /* 0x0000000f00047c82 */ /* 0x000fe20008000000 */
[----:B------:R-:W-:-:S05]  /*1ba0*/  UMOV UR26, 0x40 ;  /* 0x00000040001a7882 */ /* 0x000fca0000000000 */
.L_x_31:
[----:B------:R-:W-:Y:S01]  /*1bb0*/  ULEA UR33, UR4, UR14, 0x3 ;  /* 0x0000000e04217291 */ /* 0x000fe2000f8e18ff */
[----:B------:R-:W-:Y:S01]  /*1bc0*/  @P3 MOV R2, 0x18000 ;  /* 0x0001800000023802 */ /* 0x000fe20000000f00 */
[----:B--2-4-:R-:W-:Y:S10]  /*1bd0*/  @P0 BRA `(.L_x_26) ;  /* 0x00000000000c0947 */ /* 0x014ff40003800000 */
[----:B------:R-:W-:-:S04]  /*1be0*/  SHF.L.U32 R3, R12, 0x1f, RZ ;  /* 0x0000001f0c037819 */ /* 0x000fc800000006ff */
[----:B------:R-:W2:Y:S02]  /*1bf0*/  SYNCS.PHASECHK.TRANS64.TRYWAIT P0, [UR33+0x20], R3 ;  /* 0x00002003ff0075a7 */ /* 0x000ea40008001121 */
[----:B--2---:R-:W-:Y:S05]  /*1c00*/  @!P0 BRA `(.L_x_27) ;  /* 0x00000084004c8947 */ /* 0x004fea0003800000 */
.L_x_26:
[----:B------:R2:W-:Y:S01]  /*1c10*/  @P3 SYNCS.ARRIVE.TRANS64 RZ, [UR33], R2 ;  /* 0x00000002ffff39a7 */ /* 0x0005e20008000021 */
[----:B------:R-:W-:Y:S02]  /*1c20*/  ULOP3.LUT UR5, UR31, 0x2, URZ, 0xfc, !UPT ;  /* 0x000000021f057892 */ /* 0x000fe4000f8efcff */
[----:B------:R-:W-:Y:S02]  /*1c30*/  UIADD3 UR21, UPT, UPT, UR21, 0x1, URZ ;  /* 0x0000000115157890 */ /* 0x000fe4000fffe0ff */
[----:B------:R-:W-:Y:S02]  /*1c40*/  UISETP.NE.AND UP0, UPT, UR5, 0x2, UPT ;  /* 0x000000020500788c */ /* 0x000fe4000bf05270 */
[----:B------:R-:W-:-:S07]  /*1c50*/  UISETP.NE.AND UP2, UPT, UR21, 0x1, UPT ;  /* 0x000000011500788c */ /* 0x000fce000bf45270 */
[----:B------:R-:W-:Y:S05]  /*1c60*/  BRA.U UP0, `(.L_x_28) ;  /* 0x0000000100047547 */ /* 0x000fea000b800000 */
[----:B------:R-:W-:Y:S05]  /*1c70*/  BPT.TRAP 0x1 ;  /* 0x000000040000795c */ /* 0x000fea0000300000 */
.L_x_28:
[----:B------:R-:W-:Y:S04]  /*1c80*/  BSSY.RECONVERGENT B0, `(.L_x_29) ;  /* 0x0000003000007945 */ /* 0x000fe80003800200 */
[----:B------:R-:W-:Y:S05]  /*1c90*/  @!P2 BRA `(.L_x_30) ;  /* 0x000000000004a947 */ /* 0x000fea0003800000 */
[----:B------:R-:W-:Y:S05]  /*1ca0*/  BPT.TRAP 0x1 ;  /* 0x000000040000795c */ /* 0x000fea0000300000 */
.L_x_30:
[----:B------:R-:W-:Y:S05]  /*1cb0*/  BSYNC.RECONVERGENT B0 ;  /* 0x0000000000007941 */ /* 0x000fea0003800200 */
.L_x_29:
[----:B------:R-:W-:Y:S02]  /*1cc0*/  UIADD3 UR5, UPT, UPT, UR4, 0x1, URZ ;  /* 0x0000000104057890 */ /* 0x000fe4000fffe0ff */
[----:B------:R-:W-:Y:S02]  /*1cd0*/  ULEA UR24, UR4, UR30, 0xd ;  /* 0x0000001e04187291 */ /* 0x000fe4000f8e68ff */
[----:B------:R-:W-:Y:S02]  /*1ce0*/  UISETP.NE.AND UP0, UPT, UR5, 0x4, UPT ;  /* 0x000000040500788c */ /* 0x000fe4000bf05270 */
[----:B------:R-:W-:Y:S02]  /*1cf0*/  ULEA UR24, UR24, UR14, 0x1 ;  /* 0x0000000e18187291 */ /* 0x000fe4000f8e08ff */
[----:B------:R-:W-:Y:S02]  /*1d00*/  USEL UR6, URZ, 0x1, UP0 ;  /* 0x00000001ff067887 */ /* 0x000fe40008000000 */
[----:B------:R-:W-:-:S02]  /*1d10*/  USEL UR15, UR5, URZ, UP0 ;  /* 0x000000ff050f7287 */ /* 0x000fc40008000000 */
[----:B------:R-:W-:Y:S02]  /*1d20*/  ULEA UR8, UR4, UR14, 0xf ;  /* 0x0000000e04087291 */ /* 0x000fe4000f8e78ff */
[----:B------:R-:W-:Y:S01]  /*1d30*/  ULEA UR5, UR15, UR14, 0x3 ;  /* 0x0000000e0f057291 */ /* 0x000fe2000f8e18ff */
[----:B------:R-:W-:Y:S01]  /*1d40*/  LOP3.LUT R12, R12, UR6, RZ, 0x3c, !PT ;  /* 0x000000060c0c7c12 */ /* 0x000fe2000f8e3cff */
[----:B------:R-:W-:Y:S02]  /*1d50*/  UIADD3 UR6, UP1, UPT, UR40, 0x80, URZ ;  /* 0x0000008028067890 */ /* 0x000fe4000ff3e0ff */
[----:B------:R-:W-:Y:S01]  /*1d60*/  UIADD3 UR4, UP0, UPT, UR40, 0x180, URZ ;  /* 0x0000018028047890 */ /* 0x000fe2000ff1e0ff */
[----:B-1----:R-:W-:Y:S01]  /*1d70*/  SHF.L.U32 R0, R12, 0x1f, RZ ;  /* 0x0000001f0c007819 */ /* 0x002fe200000006ff */
[----:B------:R-:W-:Y:S02]  /*1d80*/  UIADD3 UR34, UPT, UPT, UR26, -0x40, URZ ;  /* 0xffffffc01a227890 */ /* 0x000fe4000fffe0ff */
[----:B------:R-:W-:Y:S01]  /*1d90*/  ULOP3.LUT UR33, UR33, 0xfefffff8, URZ, 0xc0, !UPT ;  /* 0xfefffff821217892 */ /* 0x000fe2000f8ec0ff */
[----:B------:R3:W4:Y:S01]  /*1da0*/  SYNCS.PHASECHK.TRANS64.TRYWAIT P0, [UR5+0x20], R0 ;  /* 0x00002000ff0075a7 */ /* 0x0007220008001105 */
[----:B------:R-:W-:-:S02]  /*1db0*/  UIADD3.X UR7, UPT, UPT, URZ, UR41, URZ, UP1, !UPT ;  /* 0x00000029ff077290 */ /* 0x000fc40008ffe4ff */
[----:B------:R-:W-:Y:S02]  /*1dc0*/  UIADD3 UR32, UPT, UPT, UR24, 0x8400, URZ ;  /* 0x0000840018207890 */ /* 0x000fe4000fffe0ff */
[----:B------:R-:W-:Y:S02]  /*1dd0*/  UPRMT UR13, URZ, 0x5410, UR29 ;  /* 0x00005410ff0d7896 */ /* 0x000fe4000800001d */
[----:B------:R-:W-:Y:S02]  /*1de0*/  UIADD3 UR24, UPT, UPT, UR24, 0xa400, URZ ;  /* 0x0000a40018187890 */ /* 0x000fe4000fffe0ff */
[----:B------:R-:W-:Y:S02]  /*1df0*/  UIADD3.X UR5, UPT, UPT, URZ, UR41, URZ, UP0, !UPT ;  /* 0x00000029ff057290 */ /* 0x000fe400087fe4ff */
[----:B------:R-:W-:Y:S02]  /*1e00*/  UIADD3 UR16, UPT, UPT, UR8, 0x18400, URZ ;  /* 0x0001840008107890 */ /* 0x000fe4000fffe0ff */
[----:B------:R-:W-:Y:S01]  /*1e10*/  UIADD3 UR8, UPT, UPT, UR8, 0x1c400, URZ ;  /* 0x0001c40008087890 */ /* 0x000fe2000fffe0ff */
[----:B------:R-:W-:Y:S01]  /*1e20*/  UMOV UR22, 0x0 ;  /* 0x0000000000167882 */ /* 0x000fe20000000000 */
[----:B------:R-:W-:Y:S01]  /*1e30*/  UMOV UR23, 0x10000000 ;  /* 0x1000000000177882 */ /* 0x000fe20000000000 */
[----:B------:R-:W-:Y:S01]  /*1e40*/  UMOV UR27, UR35 ;  /* 0x00000023001b7c82 */ /* 0x000fe20008000000 */
[----:B------:R-:W-:Y:S01]  /*1e50*/  UMOV UR28, UR36 ;  /* 0x00000024001c7c82 */ /* 0x000fe20008000000 */
[----:B------:R-:W-:Y:S01]  /*1e60*/  UMOV UR25, UR33 ;  /* 0x0000002100197c82 */ /* 0x000fe20008000000 */
[----:B------:R-:W-:Y:S01]  /*1e70*/  UMOV UR20, UR36 ;  /* 0x0000002400147c82 */ /* 0x000fe20008000000 */
[----:B------:R-:W-:Y:S01]  /*1e80*/  UMOV UR17, UR33 ;  /* 0x0000002100117c82 */ /* 0x000fe20008000000 */
[----:B------:R-:W-:Y:S01]  /*1e90*/  UMOV UR18, UR34 ;  /* 0x0000002200127c82 */ /* 0x000fe20008000000 */
[----:B------:R-:W-:Y:S01]  /*1ea0*/  UTMALDG.3D.MULTICAST.2CTA [UR32], [UR6], UR13, desc[UR22] ;  /* 0x00001620060073b4 */ /* 0x000fe2000821180d */
[----:B------:R-:W-:Y:S01]  /*1eb0*/  UMOV UR10, UR26 ;  /* 0x0000001a000a7c82 */ /* 0x000fe20008000000 */
[----:B------:R-:W-:Y:S01]  /*1ec0*/  UMOV UR11, UR19 ;  /* 0x00000013000b7c82 */ /* 0x000fe20008000000 */
[----:B------:R-:W-:Y:S01]  /*1ed0*/  UMOV UR12, UR36 ;  /* 0x00000024000c7c82 */ /* 0x000fe20008000000 */
[----:B------:R-:W-:Y:S01]  /*1ee0*/  UMOV UR9, UR33 ;  /* 0x0000002100097c82 */ /* 0x000fe20008000000 */
[----:B------:R1:W-:Y:S01]  /*1ef0*/  UTMALDG.3D.MULTICAST.2CTA [UR24], [UR6], UR13, desc[UR22] ;  /* 0x00001618060073b4 */ /* 0x0003e2000821180d */
[----:B------:R-:W-:Y:S01]  /*1f00*/  UTMALDG.3D.2CTA [UR16], [UR4], desc[UR22] ;  /* 0x00001610040075b4 */ /* 0x000fe20008211000 */
[----:B------:R2:W-:Y:S01]  /*1f10*/  UTMALDG.3D.2CTA [UR8], [UR4], desc[UR22] ;  /* 0x00001608040075b4 */ /* 0x0005e20008211000 */
[----:B-1----:R-:W-:Y:S01]  /*1f20*/  UIADD3 UR26, UPT, UPT, UR26, 0x80, URZ ;  /* 0x000000801a1a7890 */ /* 0x002fe2000fffe0ff */
[----:B------:R-:W-:Y:S01]  /*1f30*/  UMOV UR13, UR37 ;  /* 0x00000025000d7c82 */ /* 0x000fe20008000000 */
[----:B--2---:R-:W-:Y:S01]  /*1f40*/  UMOV UR4, UR15 ;  /* 0x0000000f00047c82 */ /* 0x004fe20008000000 */
[----:B---3--:R-:W-:Y:S09]  /*1f50*/  BRA.U UP2, `(.L_x_31) ;  /* 0xfffffffd02147547 */ /* 0x008ff2000b83ffff */
.L_x_25:
[----:B------:R-:W-:Y:S01]  /*1f60*/  ULEA UR4, UR15, UR14, 0x3 ;  /* 0x0000000e0f047291 */ /* 0x000fe2000f8e18ff */
[----:B-1----:R-:W-:Y:S01]  /*1f70*/  SHF.L.U32 R0, R12, 0x1f, RZ ;  /* 0x0000001f0c007819 */ /* 0x002fe200000006ff */
[----:B------:R-:W-:Y:S01]  /*1f80*/  @!P1 SYNCS.ARRIVE.TRANS64.A1T0 RZ, [UR14+0x88], RZ ;  /* 0x000088ffffff99a7 */ /* 0x000fe2000810000e */
[----:B------:R-:W-:-:S06]  /*1f90*/  UISETP.GT.AND UP0, UPT, UR49, UR48, UPT ;  /* 0x000000303100728c */ /* 0x000fcc000bf04270 */
[----:B------:R1:W3:Y:S03]  /*1fa0*/  SYNCS.PHASECHK.TRANS64.TRYWAIT P1, [UR4+0x20], R0 ;  /* 0x00002000ff0075a7 */ /* 0x0002e60008021104 */
[----:B------:R-:W-:Y:S05]  /*1fb0*/  BRA.U !UP0, `(.L_x_32) ;  /* 0x0000000508047547 */ /* 0x000fea000b800000 */
[----:B------:R-:W-:Y:S01]  /*1fc0*/  UIADD3 UR21, UPT, UPT, UR52, UR13, URZ ;  /* 0x0000000d34157290 */ /* 0x000fe2000fffe0ff */
[----:B------:R-:W-:-:S11]  /*1fd0*/  UMOV UR6, UR15 ;  /* 0x0000000f00067c82 */ /* 0x000fd60008000000 */
.L_x_40:
[----:B------:R-:W-:Y:S01]  /*1fe0*/  ULEA UR7, UR6, UR14, 0x3 ;  /* 0x0000000e06077291 */ /* 0x000fe2000f8e18ff */
[----:B---3--:R-:W-:Y:S01]  /*1ff0*/  @P3 MOV R2, 0x18000 ;  /* 0x0001800000023802 */ /* 0x008fe20000000f00 */
[----:B--23--:R-:W-:Y:S10]  /*2000*/  @P1 BRA `(.L_x_33) ;  /* 0x00000000000c1947 */ /* 0x00cff40003800000 */
[----:B------:R-:W-:-:S04]  /*2010*/  SHF.L.U32 R3, R12, 0x1f, RZ ;  /* 0x0000001f0c037819 */ /* 0x000fc800000006ff */
[----:B--2-4-:R-:W2:Y:S02]  /*2020*/  SYNCS.PHASECHK.TRANS64.TRYWAIT P0, [UR7+0x20], R3 ;  /* 0x00002003ff0075a7 */ /* 0x014ea40008001107 */
[----:B--2---:R-:W-:Y:S05]  /*2030*/  @!P0 BRA `(.L_x_34) ;  /* 0x0000008000588947 */ /* 0x004fea0003800000 */
.L_x_33:
[----:B------:R3:W-:Y:S01]  /*2040*/  @P3 SYNCS.ARRIVE.TRANS64 RZ, [UR7], R2 ;  /* 0x00000002ffff39a7 */ /* 0x0007e20008000007 */
[----:B------:R-:W-:-:S04]  /*2050*/  ULOP3.LUT UR4, UR31, 0x2, URZ, 0xfc, !UPT ;  /* 0x000000021f047892 */ /* 0x000fc8000f8efcff */
[----:B------:R-:W-:-:S09]  /*2060*/  UISETP.NE.AND UP0, UPT, UR4, 0x2, UPT ;  /* 0x000000020400788c */ /* 0x000fd2000bf05270 */
[----:B------:R-:W-:Y:S05]  /*2070*/  BRA.U UP0, `(.L_x_35) ;  /* 0x0000000100047547 */ /* 0x000fea000b800000 */
[----:B------:R-:W-:Y:S05]  /*2080*/  BPT.TRAP 0x1 ;  /* 0x000000040000795c */ /* 0x000fea0000300000 */
.L_x_35:
[----:B------:R-:W-:Y:S04]  /*2090*/  BSSY.RECONVERGENT B0, `(.L_x_36) ;  /* 0x0000003000007945 */ /* 0x000fe80003800200 */
[----:B------:R-:W-:Y:S05]  /*20a0*/  @!P2 BRA `(.L_x_37) ;  /* 0x000000000004a947 */ /* 0x000fea0003800000 */
[----:B------:R-:W-:Y:S05]  /*20b0*/  BPT.TRAP 0x1 ;  /* 0x000000040000795c */ /* 0x000fea0000300000 */
.L_x_37:
[----:B------:R-:W-:Y:S05]  /*20c0*/  BSYNC.RECONVERGENT B0 ;  /* 0x0000000000007941 */ /* 0x000fea0003800200 */
.L_x_36:
[----:B------:R-:W-:Y:S01]  /*20d0*/  UIADD3 UR4, UPT, UPT, UR6, 0x1, URZ ;  /* 0x0000000106047890 */ /* 0x000fe2000fffe0ff */
[----:B------:R-:W-:Y:S01]  /*20e0*/  BSSY.RECONVERGENT B0, `(.L_x_38) ;  /* 0x000002a000007945 */ /* 0x000fe20003800200 */
[----:B--2-4-:R-:W-:Y:S02]  /*20f0*/  ELECT P0, URZ, PT ;  /* 0x0000000000ff782f */ /* 0x014fe40003800000 */
[----:B------:R-:W-:-:S04]  /*2100*/  UISETP.NE.AND UP0, UPT, UR4, 0x4, UPT ;  /* 0x000000040400788c */ /* 0x000fc8000bf05270 */
[----:B------:R-:W-:Y:S02]  /*2110*/  USEL UR5, URZ, 0x1, UP0 ;  /* 0x00000001ff057887 */ /* 0x000fe40008000000 */
[----:B------:R-:W-:-:S04]  /*2120*/  USEL UR15, UR4, URZ, UP0 ;  /* 0x000000ff040f7287 */ /* 0x000fc80008000000 */
[----:B------:R-:W-:Y:S01]  /*2130*/  ULEA UR4, UR15, UR14, 0x3 ;  /* 0x0000000e0f047291 */ /* 0x000fe2000f8e18ff */
[----:B------:R-:W-:-:S04]  /*2140*/  LOP3.LUT R12, R12, UR5, RZ, 0x3c, !PT ;  /* 0x000000050c0c7c12 */ /* 0x000fc8000f8e3cff */
[----:B-1----:R-:W-:-:S04]  /*2150*/  SHF.L.U32 R0, R12, 0x1f, RZ ;  /* 0x0000001f0c007819 */ /* 0x002fc800000006ff */
[----:B------:R1:W2:Y:S01]  /*2160*/  SYNCS.PHASECHK.TRANS64.TRYWAIT P1, [UR4+0x20], R0 ;  /* 0x00002000ff0075a7 */ /* 0x0002a20008021104 */
[----:B------:R-:W-:Y:S05]  /*2170*/  @!P0 BRA `(.L_x_39) ;  /* 0x0000000000808947 */ /* 0x000fea0003800000 */
[----:B------:R-:W-:Y:S02]  /*2180*/  ULEA UR24, UR6, UR30, 0xd ;  /* 0x0000001e06187291 */ /* 0x000fe4000f8e68ff */
[----:B------:R-:W-:Y:S02]  /*2190*/  UIADD3 UR4, UP1, UPT, UR40, 0x80, URZ ;  /* 0x0000008028047890 */ /* 0x000fe4000ff3e0ff */
[----:B------:R-:W-:Y:S02]  /*21a0*/  ULEA UR24, UR24, UR14, 0x1 ;  /* 0x0000000e18187291 */ /* 0x000fe4000f8e08ff */
[----:B------:R-:W-:Y:S02]  /*21b0*/  USHF.L.U32 UR34, UR13, 0x7, URZ ;  /* 0x000000070d227899 */ /* 0x000fe400080006ff */
[----:B------:R-:W-:Y:S02]  /*21c0*/  ULEA UR8, UR6, UR14, 0xf ;  /* 0x0000000e06087291 */ /* 0x000fe4000f8e78ff */
[----:B------:R-:W-:-:S02]  /*21d0*/  UIADD3 UR22, UP0, UPT, UR40, 0x180, URZ ;  /* 0x0000018028167890 */ /* 0x000fc4000ff1e0ff */
[----:B------:R-:W-:Y:S02]  /*21e0*/  ULOP3.LUT UR33, UR7, 0xfefffff8, URZ, 0xc0, !UPT ;  /* 0xfefffff807217892 */ /* 0x000fe4000f8ec0ff */
[----:B------:R-:W-:Y:S02]  /*21f0*/  UIADD3.X UR5, UPT, UPT, URZ, UR41, URZ, UP1, !UPT ;  /* 0x00000029ff057290 */ /* 0x000fe40008ffe4ff */
[----:B------:R-:W-:Y:S02]  /*2200*/  UIADD3 UR32, UPT, UPT, UR24, 0x8400, URZ ;  /* 0x0000840018207890 */ /* 0x000fe4000fffe0ff */
[----:B------:R-:W-:Y:S02]  /*2210*/  UPRMT UR10, URZ, 0x5410, UR29 ;  /* 0x00005410ff0a7896 */ /* 0x000fe4000800001d */
[----:B------:R-:W-:Y:S02]  /*2220*/  UIADD3 UR26, UPT, UPT, UR34, 0x40, URZ ;  /* 0x00000040221a7890 */ /* 0x000fe4000fffe0ff */
[----:B------:R-:W-:-:S02]  /*2230*/  UIADD3 UR24, UPT, UPT, UR24, 0xa400, URZ ;  /* 0x0000a40018187890 */ /* 0x000fc4000fffe0ff */
        /* <DEDUP_REMOVED lines=13> */
[----:B------:R-:W-:Y:S01]  /*2310*/  UMOV UR12, UR36 ;  /* 0x00000024000c7c82 */ /* 0x000fe20008000000 */
[----:B------:R-:W-:Y:S01]  /*2320*/  UMOV UR9, UR33 ;  /* 0x0000002100097c82 */ /* 0x000fe20008000000 */
[----:B------:R4:W-:Y:S01]  /*2330*/  UTMALDG.3D.MULTICAST.2CTA [UR24], [UR4], UR10, desc[UR38] ;  /* 0x00002618040073b4 */ /* 0x0009e2000821180a */
[----:B------:R1:W-:Y:S01]  /*2340*/  UTMALDG.3D.2CTA [UR16], [UR22], desc[UR38] ;  /* 0x00002610160075b4 */ /* 0x0003e20008211000 */
[----:B----4-:R-:W-:-:S02]  /*2350*/  UMOV UR10, UR26 ;  /* 0x0000001a000a7c82 */ /* 0x010fc40008000000 */
[----:B------:R1:W-:Y:S02]  /*2360*/  UTMALDG.3D.2CTA [UR8], [UR22], desc[UR38] ;  /* 0x00002608160075b4 */ /* 0x0003e40008211000 */
[----:B-1----:R-:W-:Y:S01]  /*2370*/  NOP ;  /* 0x0000000000007918 */ /* 0x002fe20000000000 */
.L_x_39:
[----:B------:R-:W-:Y:S05]  /*2380*/  BSYNC.RECONVERGENT B0 ;  /* 0x0000000000007941 */ /* 0x000fea0003800200 */
.L_x_38:
[----:B------:R-:W-:Y:S01]  /*2390*/  UIADD3 UR13, UPT, UPT, UR13, 0x1, URZ ;  /* 0x000000010d0d7890 */ /* 0x000fe2000fffe0ff */
[----:B------:R-:W-:-:S03]  /*23a0*/  UMOV UR6, UR15 ;  /* 0x0000000f00067c82 */ /* 0x000fc60008000000 */
[----:B------:R-:W-:-:S09]  /*23b0*/  UISETP.NE.AND UP0, UPT, UR13, UR21, UPT ;  /* 0x000000150d00728c */ /* 0x000fd2000bf05270 */
[----:B------:R-:W-:Y:S05]  /*23c0*/  BRA.U UP0, `(.L_x_40) ;  /* 0xfffffffd00047547 */ /* 0x000fea000b83ffff */
.L_x_32:
[C---:B------:R-:W-:Y:S01]  /*23d0*/  LEA R3, R11.reuse, UR14, 0x3 ;  /* 0x0000000e0b037c11 */ /* 0x040fe2000f8e18ff */
[----:B------:R-:W-:Y:S01]  /*23e0*/  NOP ;  /* 0x0000000000007918 */ /* 0x000fe20000000000 */
[----:B-1----:R-:W-:Y:S02]  /*23f0*/  SHF.L.U32 R0, R10, 0x1f, RZ ;  /* 0x0000001f0a007819 */ /* 0x002fe400000006ff */
[----:B------:R-:W-:Y:S02]  /*2400*/  LEA R5, R11, UR14, 0x4 ;  /* 0x0000000e0b057c11 */ /* 0x000fe4000f8e20ff */
[----:B--2-4-:R-:W1:Y:S02]  /*2410*/  SYNCS.PHASECHK.TRANS64.TRYWAIT P0, [R3+URZ+0x90], R0 ;  /* 0x00009000030075a7 */ /* 0x014e6400080011ff */
[----:B-1----:R-:W-:Y:S05]  /*2420*/  @!P0 BRA `(.L_x_41) ;  /* 0x0000007c00748947 */ /* 0x002fea0003800000 */
.L_x_154:
[----:B------:R-:W2:Y:S01]  /*2430*/  LDS.128 R4, [R5+0x120] ;  /* 0x0001200005047984 */ /* 0x000ea20000000c00 */
[----:B------:R-:W-:Y:S01]  /*2440*/  UISETP.GE.AND UP0, UPT, UR45, 0x1, UPT ;  /* 0x000000012d00788c */ /* 0x000fe2000bf06270 */
[----:B------:R-:W-:Y:S01]  /*2450*/  @!PT LDS RZ, [RZ] ;  /* 0x00000000fffff984 */ /* 0x000fe20000000800 */
[----:B------:R-:W-:Y:S01]  /*2460*/  @!PT LDS RZ, [RZ] ;  /* 0x00000000fffff984 */ /* 0x000fe20000000800 */
[----:B------:R-:W-:Y:S01]  /*2470*/  @!PT LDS RZ, [RZ] ;  /* 0x00000000fffff984 */ /* 0x000fe20000000800 */
[----:B------:R-:W-:Y:S01]  /*2480*/  @!PT LDS RZ, [RZ] ;  /* 0x00000000fffff984 */ /* 0x000fe20000000800 */
[----:B------:R4:W-:Y:S06]  /*2490*/  MEMBAR.ALL.CTA ;  /* 0x0000000000007992 */ /* 0x0009ec0000008000 */
[----:B----4-:R-:W4:Y:S01]  /*24a0*/  FENCE.VIEW.ASYNC.S ;  /* 0x00000000000073c6 */ /* 0x010f220000000000 */
[----:B--2---:R-:W-:-:S13]  /*24b0*/  LOP3.LUT P0, RZ, R6, 0x1, RZ, 0xc0, !PT ;  /* 0x0000000106ff7812 */ /* 0x004fda000780c0ff */
[----:B----4-:R-:W-:Y:S01]  /*24c0*/  VOTEU.ANY UP1, P0 ;  /* 0x0000000000ff7886 */ /* 0x010fe20000020100 */
[----:B------:R-:W-:-:S13]  /*24d0*/  PLOP3.LUT P0, PT, PT, PT, UP1, 0x80, 0x8 ;  /* 0x000000000008781c */ /* 0x000fda0003f0f018 */
[----:B-1----:R-:W-:Y:S02]  /*24e0*/  @P0 LOP3.LUT R0, R5, 0xffff, RZ, 0xc0, !PT ;  /* 0x0000ffff05000812 */ /* 0x002fe400078ec0ff */
[----:B---3--:R-:W-:Y:S02]  /*24f0*/  @P0 MOV R2, R4 ;  /* 0x0000000400020202 */ /* 0x008fe40000000f00 */
[----:B------:R-:W-:Y:S01]  /*2500*/  @P0 R2UR UR5, R0 ;  /* 0x00000000000502ca */ /* 0x000fe200000e0000 */
[----:B------:R-:W-:Y:S01]  /*2510*/  VIADD R0, R3, 0xa0 ;  /* 0x000000a003007836 */ /* 0x000fe20000000000 */
[----:B------:R-:W-:Y:S02]  /*2520*/  @P0 SHF.R.U32.HI R4, RZ, 0x10, R5 ;  /* 0x00000010ff040819 */ /* 0x000fe40000011605 */
[----:B------:R-:W-:Y:S02]  /*2530*/  @P0 R2UR UR6, R2 ;  /* 0x00000000020602ca */ /* 0x000fe400000e0000 */
[----:B------:R-:W-:-:S02]  /*2540*/  PRMT R0, RZ, 0x654, R0 ;  /* 0x00000654ff007816 */ /* 0x000fc40000000000 */
[----:B------:R-:W-:Y:S02]  /*2550*/  @P0 R2UR UR4, R4 ;  /* 0x00000000040402ca */ /* 0x000fe400000e0000 */
[----:B------:R1:W-:Y:S03]  /*2560*/  SYNCS.ARRIVE.TRANS64.RED.A1T0 RZ, [R0+URZ], RZ ;  /* 0x000000ff00ff79a7 */ /* 0x0003e600081004ff */
[----:B------:R-:W-:-:S04]  /*2570*/  @UP1 UMOV UR42, UR5 ;  /* 0x00000005002a1c82 */ /* 0x000fc80008000000 */
[----:B------:R-:W-:-:S04]  /*2580*/  @UP1 UMOV UR43, UR6 ;  /* 0x00000006002b1c82 */ /* 0x000fc80008000000 */
[----:B------:R-:W-:Y:S01]  /*2590*/  @UP1 UMOV UR36, UR4 ;  /* 0x0000000400241c82 */ /* 0x000fe20008000000 */
[----:B------:R-:W-:Y:S05]  /*25a0*/  BRA.U !UP0, `(.L_x_42) ;  /* 0x0000000108d47547 */ /* 0x000fea000b800000 */
[----:B------:R-:W2:Y:S01]  /*25b0*/  LDCU.128 UR16, c[0x0][0xb10] ;  /* 0x00016200ff1077ac */ /* 0x000ea20008000c00 */
[----:B------:R-:W3:Y:S01]  /*25c0*/  LDCU UR23, c[0x0][0xb20] ;  /* 0x00016400ff1777ac */ /* 0x000ee20008000800 */
[----:B------:R-:W4:Y:S01]  /*25d0*/  LDCU UR22, c[0x0][0xb0c] ;  /* 0x00016180ff1677ac */ /* 0x000f220008000800 */
[----:B------:R-:W1:Y:S01]  /*25e0*/  LDCU.64 UR8, c[0x0][0xb28] ;  /* 0x00016500ff0877ac */ /* 0x000e620008000a00 */
[----:B------:R-:W-:Y:S02]  /*25f0*/  UISETP.NE.AND UP3, UPT, UR45, 0x1, UPT ;  /* 0x000000012d00788c */ /* 0x000fe4000bf65270 */
[----:B--2---:R-:W-:Y:S02]  /*2600*/  UIMAD.WIDE.U32 UR6, UR44, UR19, URZ ;  /* 0x000000132c0672a5 */ /* 0x004fe4000f8e00ff */
[----:B------:R-:W-:Y:S02]  /*2610*/  UIMAD.WIDE.U32 UR4, UR46, UR16, URZ ;  /* 0x000000102e0472a5 */ /* 0x000fe4000f8e00ff */
[----:B------:R-:W-:-:S02]  /*2620*/  UISETP.NE.AND UP0, UPT, UR18, 0x1, UPT ;  /* 0x000000011200788c */ /* 0x000fc4000bf05270 */
[----:B------:R-:W-:Y:S01]  /*2630*/  UIMAD.WIDE.U32 UR20, UR42, UR19, URZ ;  /* 0x000000132a1472a5 */ /* 0x000fe2000f8e00ff */
[----:B------:R-:W-:Y:S02]  /*2640*/  UMOV UR6, UR7 ;  /* 0x0000000700067c82 */ /* 0x000fe40008000000 */
[----:B------:R-:W-:Y:S01]  /*2650*/  UMOV UR4, UR5 ;  /* 0x0000000500047c82 */ /* 0x000fe20008000000 */
[----:B---3--:R-:W-:Y:S02]  /*2660*/  USHF.R.U32.HI UR6, URZ, UR23, UR6 ;  /* 0x00000017ff067299 */ /* 0x008fe40008011606 */
[----:B----4-:R-:W-:Y:S02]  /*2670*/  UISETP.NE.AND UP2, UPT, UR22, 0x1, UPT ;  /* 0x000000011600788c */ /* 0x010fe4000bf45270 */
[----:B------:R-:W-:Y:S02]  /*2680*/  USHF.R.U32.HI UR4, URZ, UR17, UR4 ;  /* 0x00000011ff047299 */ /* 0x000fe40008011604 */
[----:B------:R-:W-:-:S02]  /*2690*/  USEL UR5, UR44, UR6, !UP0 ;  /* 0x000000062c057287 */ /* 0x000fc4000c000000 */
[----:B------:R-:W-:Y:S02]  /*26a0*/  USEL UR6, UR46, UR4, !UP2 ;  /* 0x000000042e067287 */ /* 0x000fe4000d000000 */
[----:B-1----:R-:W-:Y:S01]  /*26b0*/  UIMAD.WIDE.U32 UR10, UR5, UR8, URZ ;  /* 0x00000008050a72a5 */ /* 0x002fe2000f8e00ff */
[----:B------:R-:W-:Y:S01]  /*26c0*/  UMOV UR4, UR21 ;  /* 0x0000001500047c82 */ /* 0x000fe20008000000 */
[----:B------:R-:W-:Y:S02]  /*26d0*/  UIMAD.WIDE.U32 UR12, UR43, UR16, URZ ;  /* 0x000000102b0c72a5 */ /* 0x000fe4000f8e00ff */
[----:B------:R-:W-:-:S03]  /*26e0*/  UIMAD.WIDE.U32 UR20, UR6, UR8, URZ ;  /* 0x00000008061472a5 */ /* 0x000fc6000f8e00ff */
[----:B------:R-:W-:Y:S01]  /*26f0*/  UMOV UR10, UR11 ;  /* 0x0000000b000a7c82 */ /* 0x000fe20008000000 */
[----:B------:R-:W-:Y:S02]  /*2700*/  USHF.R.U32.HI UR4, URZ, UR23, UR4 ;  /* 0x00000017ff047299 */ /* 0x000fe40008011604 */
[----:B------:R-:W-:Y:S01]  /*2710*/  @UP3 USHF.R.U32.HI UR5, URZ, UR9, UR10 ;  /* 0x00000009ff053299 */ /* 0x000fe2000801160a */
[----:B------:R-:W-:Y:S01]  /*2720*/  UMOV UR12, UR13 ;  /* 0x0000000d000c7c82 */ /* 0x000fe20008000000 */
[----:B------:R-:W-:Y:S01]  /*2730*/  UMOV UR20, UR21 ;  /* 0x0000001500147c82 */ /* 0x000fe20008000000 */
[----:B------:R-:W-:Y:S02]  /*2740*/  USHF.R.U32.HI UR17, URZ, UR17, UR12 ;  /* 0x00000011ff117299 */ /* 0x000fe4000801160c */
[----:B------:R-:W-:Y:S02]  /*2750*/  USEL UR4, UR42, UR4, !UP0 ;  /* 0x000000042a047287 */ /* 0x000fe4000c000000 */
[----:B------:R-:W-:-:S02]  /*2760*/  @UP3 USHF.R.U32.HI UR6, URZ, UR9, UR20 ;  /* 0x00000009ff063299 */ /* 0x000fc40008011614 */
[----:B------:R-:W-:Y:S02]  /*2770*/  UIMAD UR7, UR45, UR5, URZ ;  /* 0x000000052d0772a4 */ /* 0x000fe4000f8e02ff */
[----:B------:R-:W-:Y:S02]  /*2780*/  USEL UR5, UR43, UR17, !UP2 ;  /* 0x000000112b057287 */ /* 0x000fe4000d000000 */
[----:B------:R-:W-:Y:S02]  /*2790*/  UIMAD UR10, UR45, UR6, URZ ;  /* 0x000000062d0a72a4 */ /* 0x000fe4000f8e02ff */
[----:B------:R-:W-:Y:S02]  /*27a0*/  UISETP.GE.AND UP0, UPT, UR4, UR7, UPT ;  /* 0x000000070400728c */ /* 0x000fe4000bf06270 */
[----:B------:R-:W-:Y:S02]  /*27b0*/  UIMAD.WIDE.U32 UR12, UR4, UR8, URZ ;  /* 0x00000008040c72a5 */ /* 0x000fe4000f8e00ff */
[----:B------:R-:W-:-:S02]  /*27c0*/  UISETP.GE.OR UP0, UPT, UR5, UR10, UP0 ;  /* 0x0000000a0500728c */ /* 0x000fc40008706670 */
        /* <DEDUP_REMOVED lines=19> */
.L_x_42:
[----:B------:R-:W2:Y:S02]  /*2900*/  LDCU UR4, c[0x0][0xb30] ;  /* 0x00016600ff0477ac */ /* 0x000ea40008000800 */
[----:B--2---:R-:W-:-:S09]  /*2910*/  UISETP.NE.AND UP0, UPT, UR4, 0x1, UPT ;  /* 0x000000010400788c */ /* 0x004fd2000bf05270 */
[----:B------:R-:W-:Y:S05]  /*2920*/  BRA.U UP0, `(.L_x_43) ;  /* 0x0000000100447547 */ /* 0x000fea000b800000 */
[----:B------:R-:W2:Y:S01]  /*2930*/  LDCU.128 UR8, c[0x0][0xb10] ;  /* 0x00016200ff0877ac */ /* 0x000ea20008000c00 */
[----:B------:R-:W3:Y:S01]  /*2940*/  LDCU UR12, c[0x0][0xb0c] ;  /* 0x00016180ff0c77ac */ /* 0x000ee20008000800 */
[----:B------:R-:W4:Y:S01]  /*2950*/  LDCU UR13, c[0x0][0xb20] ;  /* 0x00016400ff0d77ac */ /* 0x000f220008000800 */
[----:B--2---:R-:W-:Y:S02]  /*2960*/  UIMAD.WIDE.U32 UR6, UR43, UR8, URZ ;  /* 0x000000082b0672a5 */ /* 0x004fe4000f8e00ff */
[----:B------:R-:W-:Y:S02]  /*2970*/  UIMAD.WIDE.U32 UR4, UR42, UR11, URZ ;  /* 0x0000000b2a0472a5 */ /* 0x000fe4000f8e00ff */
[----:B---3--:R-:W-:Y:S02]  /*2980*/  UISETP.NE.AND UP2, UPT, UR12, 0x1, UPT ;  /* 0x000000010c00788c */ /* 0x008fe4000bf45270 */
[----:B------:R-:W-:Y:S01]  /*2990*/  UISETP.NE.AND UP0, UPT, UR10, 0x1, UPT ;  /* 0x000000010a00788c */ /* 0x000fe2000bf05270 */
[----:B------:R-:W-:-:S02]  /*29a0*/  UMOV UR6, UR7 ;  /* 0x0000000700067c82 */ /* 0x000fc40008000000 */
[----:B------:R-:W-:Y:S01]  /*29b0*/  UMOV UR4, UR5 ;  /* 0x0000000500047c82 */ /* 0x000fe20008000000 */
[----:B------:R-:W-:Y:S02]  /*29c0*/  USHF.R.U32.HI UR9, URZ, UR9, UR6 ;  /* 0x00000009ff097299 */ /* 0x000fe40008011606 */
[----:B----4-:R-:W-:Y:S02]  /*29d0*/  USHF.R.U32.HI UR4, URZ, UR13, UR4 ;  /* 0x0000000dff047299 */ /* 0x010fe40008011604 */
[----:B------:R-:W-:Y:S02]  /*29e0*/  USEL UR5, UR43, UR9, !UP2 ;  /* 0x000000092b057287 */ /* 0x000fe4000d000000 */
[----:B------:R-:W-:-:S04]  /*29f0*/  USEL UR4, UR42, UR4, !UP0 ;  /* 0x000000042a047287 */ /* 0x000fc8000c000000 */
[----:B------:R-:W-:Y:S02]  /*2a00*/  UIADD3 UR6, UPT, UPT, UR5, -UR4, URZ ;  /* 0x8000000405067290 */ /* 0x000fe4000fffe0ff */
[----:B------:R-:W-:Y:S02]  /*2a10*/  UIADD3 UR4, UPT, UPT, -UR5, UR4, URZ ;  /* 0x0000000405047290 */ /* 0x000fe4000fffe1ff */
[----:B------:R-:W-:Y:S02]  /*2a20*/  UIMAD UR42, UR6, UR10, UR42 ;  /* 0x0000000a062a72a4 */ /* 0x000fe4000f8e022a */
[----:B------:R-:W-:-:S12]  /*2a30*/  UIMAD UR43, UR4, UR12, UR43 ;  /* 0x0000000c042b72a4 */ /* 0x000fd8000f8e022b */
.L_x_43:
[----:B------:R-:W-:Y:S01]  /*2a40*/  VIADD R11, R11, 0x1 ;  /* 0x000000010b0b7836 */ /* 0x000fe20000000000 */
[----:B------:R-:W-:Y:S01]  /*2a50*/  R2UR UR4, R82 ;  /* 0x00000000520472ca */ /* 0x000fe200000e0000 */
[----:B------:R-:W-:Y:S01]  /*2a60*/  UIADD3 UR24, UPT, UPT, UR42, UR63, URZ ;  /* 0x0000003f2a187290 */ /* 0x000fe2000fffe0ff */
[----:B------:R-:W-:Y:S02]  /*2a70*/  PLOP3.LUT P1, PT, PT, PT, PT, 0x80, 0x8 ;  /* 0x000000000008781c */ /* 0x000fe40003f2f070 */
[----:B------:R-:W-:-:S04]  /*2a80*/  ISETP.NE.AND P0, PT, R11, 0x2, PT ;  /* 0x000000020b00780c */ /* 0x000fc80003f05270 */
[----:B------:R-:W-:Y:S02]  /*2a90*/  SEL R3, RZ, 0x1, P0 ;  /* 0x00000001ff037807 */ /* 0x000fe40000000000 */
[----:B------:R-:W-:Y:S02]  /*2aa0*/  SEL R11, R11, RZ, P0 ;  /* 0x000000ff0b0b7207 */ /* 0x000fe40000000000 */
[----:B------:R-:W-:Y:S01]  /*2ab0*/  LOP3.LUT R10, R10, R3, RZ, 0x3c, !PT ;  /* 0x000000030a0a7212 */ /* 0x000fe200078e3cff */
[----:B------:R-:W-:Y:S01]  /*2ac0*/  UIADD3 UR20, UPT, UPT, UR43, UR4, URZ ;  /* 0x000000042b147290 */ /* 0x000fe2000fffe0ff */
[----:B------:R-:W-:Y:S11]  /*2ad0*/  BRA.U UP1, `(.L_x_44) ;  /* 0xffffffed01b47547 */ /* 0x000ff6000b83ffff */
[----:B------:R-:W-:Y:S01]  /*2ae0*/  UIADD3 UR14, UPT, UPT, UR14, 0x20, URZ ;  /* 0x000000200e0e7890 */ /* 0x000fe2000fffe0ff */
[----:B------:R-:W-:-:S03]  /*2af0*/  SHF.L.U32 R3, R12, 0x1f, RZ ;  /* 0x0000001f0c037819 */ /* 0x000fc600000006ff */
[----:B------:R-:W-:-:S09]  /*2b00*/  ULEA UR4, UR15, UR14, 0x3 ;  /* 0x0000000e0f047291 */ /* 0x000fd2000f8e18ff */
[----:B------:R-:W2:Y:S02]  /*2b10*/  SYNCS.PHASECHK.TRANS64.TRYWAIT P0, [UR4], R3 ;  /* 0x00000003ff0075a7 */ /* 0x000ea40008001104 */
[----:B--2---:R-:W-:Y:S05]  /*2b20*/  @!P0 BRA `(.L_x_45) ;  /* 0x0000007400c88947 */ /* 0x004fea0003800000 */
.L_x_156:
[----:B------:R-:W-:-:S04]  /*2b30*/  UIADD3 UR4, UPT, UPT, UR15, 0x1, URZ ;  /* 0x000000010f047890 */ /* 0x000fc8000fffe0ff */
[----:B------:R-:W-:-:S04]  /*2b40*/  UISETP.NE.AND UP0, UPT, UR4, 0x4, UPT ;  /* 0x000000040400788c */ /* 0x000fc8000bf05270 */
[----:B------:R-:W-:Y:S02]  /*2b50*/  USEL UR6, URZ, 0x1, UP0 ;  /* 0x00000001ff067887 */ /* 0x000fe40008000000 */
[----:B------:R-:W-:-:S04]  /*2b60*/  USEL UR4, UR4, URZ, UP0 ;  /* 0x000000ff04047287 */ /* 0x000fc80008000000 */
[----:B------:R-:W-:Y:S01]  /*2b70*/  ULEA UR5, UR4, UR14, 0x3 ;  /* 0x0000000e04057291 */ /* 0x000fe2000f8e18ff */
[----:B------:R-:W-:-:S04]  /*2b80*/  LOP3.LUT R2, R12, UR6, RZ, 0x3c, !PT ;  /* 0x000000060c027c12 */ /* 0x000fc8000f8e3cff */
[----:B-1----:R-:W-:-:S04]  /*2b90*/  SHF.L.U32 R3, R2, 0x1f, RZ ;  /* 0x0000001f02037819 */ /* 0x002fc800000006ff */
[----:B------:R-:W1:Y:S02]  /*2ba0*/  SYNCS.PHASECHK.TRANS64.TRYWAIT P0, [UR5], R3 ;  /* 0x00000003ff0075a7 */ /* 0x000e640008001105 */
[----:B-1----:R-:W-:Y:S05]  /*2bb0*/  @!P0 BRA `(.L_x_46) ;  /* 0x0000007400bc8947 */ /* 0x002fea0003800000 */
.L_x_158:
        /* <DEDUP_REMOVED lines=9> */
.L_x_160:
[----:B------:R-:W-:-:S04]  /*2c50*/  UIADD3 UR4, UPT, UPT, UR4, 0x1, URZ ;  /* 0x0000000104047890 */ /* 0x000fc8000fffe0ff */
[----:B------:R-:W-:-:S04]  /*2c60*/  UISETP.NE.AND UP0, UPT, UR4, 0x4, UPT ;  /* 0x000000040400788c */ /* 0x000fc8000bf05270 */
[----:B------:R-:W-:Y:S02]  /*2c70*/  USEL UR5, URZ, 0x1, UP0 ;  /* 0x00000001ff057887 */ /* 0x000fe40008000000 */
[----:B------:R-:W-:-:S04]  /*2c80*/  USEL UR4, UR4, URZ, UP0 ;  /* 0x000000ff04047287 */ /* 0x000fc80008000000 */
[----:B------:R-:W-:Y:S01]  /*2c90*/  ULEA UR4, UR4, UR14, 0x3 ;  /* 0x0000000e04047291 */ /* 0x000fe2000f8e18ff */
[----:B-1----:R-:W-:-:S04]  /*2ca0*/  LOP3.LUT R3, R2, UR5, RZ, 0x3c, !PT ;  /* 0x0000000502037c12 */ /* 0x002fc8000f8e3cff */
[----:B------:R-:W-:Y:S01]  /*2cb0*/  SHF.L.U32 R3, R3, 0x1f, RZ ;  /* 0x0000001f03037819 */ /* 0x000fe200000006ff */
[----:B------:R-:W-:-:S07]  /*2cc0*/  IMAD.U32 R0, RZ, RZ, UR4 ;  /* 0x00000004ff007e24 */ /* 0x000fce000f8e00ff */
.L_x_48:
[----:B-1----:R1:W2:Y:S02]  /*2cd0*/  SYNCS.PHASECHK.TRANS64.TRYWAIT P0, [R0+URZ], R3 ;  /* 0x00000003000075a7 */ /* 0x0022a400080011ff */
[----:B--2---:R-:W-:Y:S05]  /*2ce0*/  @!P0 NANOSLEEP.SYNCS 0x989680 ;  /* 0x009896800000895d */ /* 0x004fea0003900000 */
[----:B------:R-:W2:Y:S02]  /*2cf0*/  @!P0 SYNCS.PHASECHK.TRANS64 P0, [R0+URZ], R3 ;  /* 0x00000003000085a7 */ /* 0x000ea400080010ff */
[----:B--2---:R-:W-:Y:S05]  /*2d00*/  @P0 EXIT ;  /* 0x000000000000094d */ /* 0x004fea0003800000 */
[----:B------:R-:W-:Y:S05]  /*2d10*/  BRA `(.L_x_48) ;  /* 0xfffffffc00ec7947 */ /* 0x000fea000383ffff */
.L_x_22:
[----:B------:R-:W-:-:S04]  /*2d20*/  UISETP.NE.AND UP0, UPT, UR47, URZ, UPT ;  /* 0x000000ff2f00728c */ /* 0x000fc8000bf05270 */
[----:B------:R-:W-:-:S09]  /*2d30*/  UISETP.NE.OR UP0, UPT, UR18, 0x1, UP0 ;  /* 0x000000011200788c */ /* 0x000fd20008705670 */
[----:B------:R-:W-:Y:S05]  /*2d40*/  BRA.U UP0, `(.L_x_49) ;  /* 0x0000000500487547 */ /* 0x000fea000b800000 */
[----:B------:R-:W-:Y:S01]  /*2d50*/  ISETP.GE.U32.AND P2, PT, R0, 0x4, PT ;  /* 0x000000040000780c */ /* 0x000fe20003f46070 */
[----:B------:R-:W-:Y:S01]  /*2d60*/  IMAD.MOV.U32 R12, RZ, RZ, 0x1 ;  /* 0x00000001ff0c7424 */ /* 0x000fe200078e00ff */
[----:B------:R-:W-:Y:S02]  /*2d70*/  CS2R R10, SRZ ;  /* 0x00000000000a7805 */ /* 0x000fe4000001ff00 */
[----:B------:R-:W-:Y:S01]  /*2d80*/  CS2R R8, SRZ ;  /* 0x0000000000087805 */ /* 0x000fe2000001ff00 */
[----:B------:R-:W-:Y:S01]  /*2d90*/  UMOV UR6, 0x400 ;  /* 0x0000040000067882 */ /* 0x000fe20000000000 */
[----:B------:R-:W-:Y:S01]  /*2da0*/  UMOV UR5, URZ ;  /* 0x000000ff00057c82 */ /* 0x000fe20008000000 */
[----:B------:R-:W-:-:S12]  /*2db0*/  ULEA UR6, UR47, UR6, 0x18 ;  /* 0x000000062f067291 */ /* 0x000fd8000f8ec0ff */
.L_x_53:
[----:B------:R-:W-:Y:S02]  /*2dc0*/  LEA R2, R8, UR6, 0x3 ;  /* 0x0000000608027c11 */ /* 0x000fe4000f8e18ff */
[----:B------:R-:W-:-:S03]  /*2dd0*/  SHF.L.U32 R5, R9, 0x1f, RZ ;  /* 0x0000001f09057819 */ /* 0x000fc600000006ff */
[----:B------:R-:W-:Y:S01]  /*2de0*/  VIADD R4, R2, 0x100 ;  /* 0x0000010002047836 */ /* 0x000fe20000000000 */
[----:B------:R-:W1:Y:S02]  /*2df0*/  SYNCS.PHASECHK.TRANS64.TRYWAIT P0, [R2+URZ+0xf0], R5 ;  /* 0x0000f005020075a7 */ /* 0x000e6400080011ff */
[----:B-1----:R-:W-:Y:S05]  /*2e00*/  @!P0 BRA `(.L_x_50) ;  /* 0x0000007400588947 */ /* 0x002fea0003800000 */
.L_x_161:
[----:B------:R-:W-:Y:S01]  /*2e10*/  ULEA UR4, UR5, UR6, 0x3 ;  /* 0x0000000605047291 */ /* 0x000fe2000f8e18ff */
[----:B------:R-:W-:Y:S02]  /*2e20*/  PRMT R4, RZ, 0x654, R4 ;  /* 0x00000654ff047816 */ /* 0x000fe40000000004 */
[----:B-1----:R-:W-:Y:S01]  /*2e30*/  SHF.L.U32 R5, R12, 0x1f, RZ ;  /* 0x0000001f0c057819 */ /* 0x002fe200000006ff */
[----:B------:R-:W-:Y:S01]  /*2e40*/  UIADD3 UR7, UPT, UPT, UR4, 0x90, URZ ;  /* 0x0000009004077890 */ /* 0x000fe2000fffe0ff */
[----:B------:R1:W-:Y:S05]  /*2e50*/  SYNCS.ARRIVE.TRANS64.RED.A1T0 RZ, [R4+URZ], RZ ;  /* 0x000000ff04ff79a7 */ /* 0x0003ea00081004ff */
[----:B------:R-:W-:Y:S01]  /*2e60*/  IMAD.U32 R7, RZ, RZ, UR7 ;  /* 0x00000007ff077e24 */ /* 0x000fe2000f8e00ff */
[----:B------:R-:W2:Y:S04]  /*2e70*/  SYNCS.PHASECHK.TRANS64.TRYWAIT P0, [UR4+0xa0], R5 ;  /* 0x0000a005ff0075a7 */ /* 0x000ea80008001104 */
[----:B------:R-:W-:Y:S01]  /*2e80*/  PRMT R6, R0, 0x654, R7 ;  /* 0x0000065400067816 */ /* 0x000fe20000000007 */
[----:B-1----:R-:W-:Y:S01]  /*2e90*/  @!P2 IMAD.MOV.U32 R4, RZ, RZ, 0x10 ;  /* 0x00000010ff04a424 */ /* 0x002fe200078e00ff */
[----:B--2---:R-:W-:Y:S06]  /*2ea0*/  @!P0 BRA `(.L_x_51) ;  /* 0x0000007400448947 */ /* 0x004fec0003800000 */
.L_x_163:
[----:B------:R-:W-:Y:S01]  /*2eb0*/  ULEA UR8, UR5, UR6, 0x4 ;  /* 0x0000000605087291 */ /* 0x000fe2000f8e20ff */
[----:B------:R-:W-:Y:S01]  /*2ec0*/  SEL R3, R6, R3, !P2 ;  /* 0x0000000306037207 */ /* 0x000fe20005000000 */
[----:B------:R-:W-:Y:S01]  /*2ed0*/  UIADD3 UR9, UPT, UPT, UR4, 0x90, URZ ;  /* 0x0000009004097890 */ /* 0x000fe2000fffe0ff */
[----:B-1----:R-:W-:Y:S01]  /*2ee0*/  LEA R2, R11, UR6, 0x3 ;  /* 0x000000060b027c11 */ /* 0x002fe2000f8e18ff */
[----:B------:R-:W-:Y:S01]  /*2ef0*/  UIADD3 UR8, UPT, UPT, UR8, 0x120, URZ ;  /* 0x0000012008087890 */ /* 0x000fe2000fffe0ff */
[----:B------:R-:W-:Y:S01]  /*2f00*/  SHF.L.U32 R5, R10, 0x1f, RZ ;  /* 0x0000001f0a057819 */ /* 0x000fe200000006ff */
[----:B------:R1:W-:Y:S01]  /*2f10*/  @!P2 SYNCS.ARRIVE.TRANS64.RED RZ, [R3+URZ], R4 ;  /* 0x0000000403ffa9a7 */ /* 0x0003e200080004ff */
[----:B------:R-:W-:Y:S01]  /*2f20*/  UIADD3 UR4, UPT, UPT, UR5, 0x1, URZ ;  /* 0x0000000105047890 */ /* 0x000fe2000fffe0ff */
[----:B------:R-:W-:-:S03]  /*2f30*/  VIADD R8, R8, 0x1 ;  /* 0x0000000108087836 */ /* 0x000fc60000000000 */
[----:B------:R-:W-:Y:S02]  /*2f40*/  UISETP.NE.AND UP0, UPT, UR4, 0x2, UPT ;  /* 0x000000020400788c */ /* 0x000fe4000bf05270 */
[----:B------:R-:W-:Y:S06]  /*2f50*/  UGETNEXTWORKID.BROADCAST [UR8], [UR9] ;  /* 0x00000000080073ca */ /* 0x000fec0008000100 */
[----:B------:R-:W-:Y:S01]  /*2f60*/  USEL UR7, URZ, 0x1, UP0 ;  /* 0x00000001ff077887 */ /* 0x000fe20008000000 */
[----:B------:R-:W-:Y:S01]  /*2f70*/  ISETP.NE.AND P0, PT, R8, 0x2, PT ;  /* 0x000000020800780c */ /* 0x000fe20003f05270 */
[----:B------:R-:W-:Y:S01]  /*2f80*/  USEL UR5, UR4, URZ, UP0 ;  /* 0x000000ff04057287 */ /* 0x000fe20008000000 */
[----:B------:R-:W2:Y:S03]  /*2f90*/  SYNCS.PHASECHK.TRANS64.TRYWAIT P1, [R2+URZ+0x90], R5 ;  /* 0x00009005020075a7 */ /* 0x000ea600080211ff */
[----:B------:R-:W-:Y:S01]  /*2fa0*/  LOP3.LUT R12, R12, UR7, RZ, 0x3c, !PT ;  /* 0x000000070c0c7c12 */ /* 0x000fe2000f8e3cff */
[----:B-12---:R-:W-:Y:S07]  /*2fb0*/  @!P1 BRA `(.L_x_52) ;  /* 0x0000007400189947 */ /* 0x006fee0003800000 */
.L_x_164:
[C---:B------:R-:W-:Y:S01]  /*2fc0*/  LEA R4, R11.reuse, UR6, 0x4 ;  /* 0x000000060b047c11 */ /* 0x040fe2000f8e20ff */
[----:B-1----:R-:W-:Y:S01]  /*2fd0*/  VIADD R2, R2, 0xa0 ;  /* 0x000000a002027836 */ /* 0x002fe20000000000 */
[----:B------:R-:W-:Y:S01]  /*2fe0*/  SEL R8, R8, RZ, P0 ;  /* 0x000000ff08087207 */ /* 0x000fe20000000000 */
[----:B------:R-:W-:-:S03]  /*2ff0*/  VIADD R11, R11, 0x1 ;  /* 0x000000010b0b7836 */ /* 0x000fc60000000000 */
[----:B------:R-:W1:Y:S01]  /*3000*/  LDS.128 R4, [R4+0x120] ;  /* 0x0001200004047984 */ /* 0x000e620000000c00 */
[----:B------:R-:W-:Y:S02]  /*3010*/  PRMT R2, RZ, 0x654, R2 ;  /* 0x00000654ff027816 */ /* 0x000fe40000000002 */
[C---:B------:R-:W-:Y:S01]  /*3020*/  ISETP.NE.AND P1, PT, R11.reuse, 0x2, PT ;  /* 0x000000020b00780c */ /* 0x040fe20003f25270 */
[----:B------:R-:W-:Y:S01]  /*3030*/  @!PT LDS RZ, [RZ] ;  /* 0x00000000fffff984 */ /* 0x000fe20000000800 */
[----:B------:R-:W-:Y:S01]  /*3040*/  @!PT LDS RZ, [RZ] ;  /* 0x00000000fffff984 */ /* 0x000fe20000000800 */
[----:B------:R-:W-:Y:S01]  /*3050*/  @!PT LDS RZ, [RZ] ;  /* 0x00000000fffff984 */ /* 0x000fe20000000800 */
[----:B------:R-:W-:Y:S01]  /*3060*/  @!PT LDS RZ, [RZ] ;  /* 0x00000000fffff984 */ /* 0x000fe20000000800 */
[----:B------:R2:W-:Y:S06]  /*3070*/  MEMBAR.ALL.CTA ;  /* 0x0000000000007992 */ /* 0x0005ec0000008000 */
[----:B--2---:R-:W2:Y:S01]  /*3080*/  FENCE.VIEW.ASYNC.S ;  /* 0x00000000000073c6 */ /* 0x004ea20000000000 */
[----:B------:R-:W-:Y:S01]  /*3090*/  SEL R11, R11, RZ, P1 ;  /* 0x000000ff0b0b7207 */ /* 0x000fe20000800000 */
[----:B--2---:R2:W-:Y:S01]  /*30a0*/  SYNCS.ARRIVE.TRANS64.RED.A1T0 RZ, [R2+URZ], RZ ;  /* 0x000000ff02ff79a7 */ /* 0x0045e200081004ff */
[----:B-1----:R-:W-:-:S02]  /*30b0*/  LOP3.LUT P3, RZ, R6, 0x1, RZ, 0xc0, !PT ;  /* 0x0000000106ff7812 */ /* 0x002fc4000786c0ff */
[----:B------:R-:W-:-:S04]  /*30c0*/  SEL R5, RZ, 0x1, P1 ;  /* 0x00000001ff057807 */ /* 0x000fc80000800000 */
[----:B------:R-:W-:Y:S02]  /*30d0*/  LOP3.LUT R10, R10, R5, RZ, 0x3c, !PT ;  /* 0x000000050a0a7212 */ /* 0x000fe400078e3cff */
[----:B--2---:R-:W-:-:S04]  /*30e0*/  SEL R2, RZ, 0x1, P0 ;  /* 0x00000001ff027807 */ /* 0x004fc80000000000 */
[----:B------:R-:W-:Y:S01]  /*30f0*/  LOP3.LUT R9, R9, R2, RZ, 0x3c, !PT ;  /* 0x0000000209097212 */ /* 0x000fe200078e3cff */
[----:B------:R-:W-:Y:S06]  /*3100*/  @P3 BRA `(.L_x_53) ;  /* 0xfffffffc002c3947 */ /* 0x000fec000383ffff */
[----:B------:R-:W-:Y:S01]  /*3110*/  ULEA UR4, UR5, UR6, 0x3 ;  /* 0x0000000605047291 */ /* 0x000fe2000f8e18ff */
[----:B------:R-:W-:-:S08]  /*3120*/  SHF.L.U32 R3, R12, 0x1f, RZ ;  /* 0x0000001f0c037819 */ /* 0x000fd000000006ff */
[----:B------:R-:W1:Y:S02]  /*3130*/  SYNCS.PHASECHK.TRANS64 P0, [UR4+0xa0], R3 ;  /* 0x0000a003ff0075a7 */ /* 0x000e640008001004 */
[----:B-1----:R-:W-:Y:S05]  /*3140*/  @P0 BRA `(.L_x_54) ;  /* 0x0000000000080947 */ /* 0x002fea0003800000 */
[----:B------:R-:W1:Y:S02]  /*3150*/  SYNCS.PHASECHK.TRANS64.TRYWAIT P0, [UR4+0xa0], R3 ;  /* 0x0000a003ff0075a7 */ /* 0x000e640008001104 */
[----:B-1----:R-:W-:Y:S05]  /*3160*/  @!P0 BRA `(.L_x_55) ;  /* 0x0000007000c08947 */ /* 0x002fea0003800000 */
.L_x_54:
[----:B------:R-:W-:-:S04]  /*3170*/  UIADD3 UR7, UPT, UPT, UR5, 0x1, URZ ;  /* 0x0000000105077890 */ /* 0x000fc8000fffe0ff */
[----:B------:R-:W-:-:S04]  /*3180*/  UISETP.NE.AND UP0, UPT, UR7, 0x2, UPT ;  /* 0x000000020700788c */ /* 0x000fc8000bf05270 */
[----:B------:R-:W-:Y:S02]  /*3190*/  USEL UR8, URZ, 0x1, UP0 ;  /* 0x00000001ff087887 */ /* 0x000fe40008000000 */
[----:B------:R-:W-:-:S04]  /*31a0*/  USEL UR7, UR7, URZ, UP0 ;  /* 0x000000ff07077287 */ /* 0x000fc80008000000 */
[----:B------:R-:W-:Y:S01]  /*31b0*/  ULEA UR7, UR7, UR6, 0x3 ;  /* 0x0000000607077291 */ /* 0x000fe2000f8e18ff */
[----:B-1----:R-:W-:-:S04]  /*31c0*/  LOP3.LUT R3, R12, UR8, RZ, 0x3c, !PT ;  /* 0x000000080c037c12 */ /* 0x002fc8000f8e3cff */
[----:B------:R-:W-:-:S04]  /*31d0*/  SHF.L.U32 R0, R3, 0x1f, RZ ;  /* 0x0000001f03007819 */ /* 0x000fc800000006ff */
[----:B------:R-:W1:Y:S02]  /*31e0*/  SYNCS.PHASECHK.TRANS64 P0, [UR7+0xa0], R0 ;  /* 0x0000a000ff0075a7 */ /* 0x000e640008001007 */
[----:B-1----:R-:W-:Y:S05]  /*31f0*/  @P0 EXIT ;  /* 0x000000000000094d */ /* 0x002fea0003800000 */
[----:B------:R-:W-:Y:S02]  /*3200*/  SHF.L.U32 R3, R3, 0x1f, RZ ;  /* 0x0000001f03037819 */ /* 0x000fe400000006ff */
[----:B------:R-:W-:-:S07]  /*3210*/  MOV R0, UR7 ;  /* 0x0000000700007c02 */ /* 0x000fce0008000f00 */
.L_x_56:
[----:B-1----:R1:W2:Y:S02]  /*3220*/  SYNCS.PHASECHK.TRANS64.TRYWAIT P0, [R0+URZ+0xa0], R3 ;  /* 0x0000a003000075a7 */ /* 0x0022a400080011ff */
[----:B--2---:R-:W-:Y:S05]  /*3230*/  @!P0 NANOSLEEP.SYNCS 0x989680 ;  /* 0x009896800000895d */ /* 0x004fea0003900000 */
[----:B------:R-:W2:Y:S02]  /*3240*/  @!P0 SYNCS.PHASECHK.TRANS64 P0, [R0+URZ+0xa0], R3 ;  /* 0x0000a003000085a7 */ /* 0x000ea400080010ff */
[----:B--2---:R-:W-:Y:S05]  /*3250*/  @P0 EXIT ;  /* 0x000000000000094d */ /* 0x004fea0003800000 */
[----:B------:R-:W-:Y:S05]  /*3260*/  BRA `(.L_x_56) ;  /* 0xfffffffc00ec7947 */ /* 0x000fea000383ffff */
.L_x_49:
[----:B------:R-:W-:Y:S05]  /*3270*/  BRA.U UP4, `(.L_x_57) ;  /* 0x0000001504487547 */ /* 0x000fea000b800000 */
[----:B------:R-:W-:Y:S01]  /*3280*/  UMOV UR4, 0x40 ;  /* 0x0000004000047882 */ /* 0x000fe20000000000 */
[----:B------:R-:W-:Y:S01]  /*3290*/  NOP ;  /* 0x0000000000007918 */ /* 0x000fe20000000000 */
[----:B------:R-:W-:Y:S01]  /*32a0*/  ULEA UR5, UR47, UR4, 0x18 ;  /* 0x000000042f057291 */ /* 0x000fe2000f8ec0ff */
[----:B------:R-:W-:Y:S02]  /*32b0*/  UMOV UR6, 0x400 ;  /* 0x0000040000067882 */ /* 0x000fe40000000000 */
[----:B------:R-:W-:-:S06]  /*32c0*/  ULEA UR6, UR47, UR6, 0x18 ;  /* 0x000000062f067291 */ /* 0x000fcc000f8ec0ff */
[----:B------:R-:W1:Y:S02]  /*32d0*/  LDS.U8 R0, [UR5+0x1c] ;  /* 0x00001c05ff007984 */ /* 0x000e640008000000 */
[----:B-1----:R-:W-:-:S13]  /*32e0*/  ISETP.NE.AND P0, PT, R0, RZ, PT ;  /* 0x000000ff0000720c */ /* 0x002fda0003f05270 */
[----:B------:R-:W-:Y:S05]  /*32f0*/  @P0 BRA `(.L_x_58) ;  /* 0x0000000400080947 */ /* 0x000fea0003800000 */
[----:B------:R-:W-:Y:S02]  /*3300*/  UISETP.NE.U32.AND UP1, UPT, UR68, 0x1, UPT ;  /* 0x000000014400788c */ /* 0x000fe4000bf25070 */
[----:B------:R-:W-:-:S07]  /*3310*/  UIADD3 UR7, UPT, UPT, UR5, 0x8, URZ ;  /* 0x0000000805077890 */ /* 0x000fce000fffe0ff */
[----:B------:R-:W-:Y:S05]  /*3320*/  BRA.U !UP1, `(.L_x_59) ;  /* 0x00000001099c7547 */ /* 0x000fea000b800000 */
[----:B------:R-:W-:Y:S01]  /*3330*/  ELECT P0, URZ, PT ;  /* 0x0000000000ff782f */ /* 0x000fe20003800000 */
[----:B------:R-:W-:-:S12]  /*3340*/  BSSY B0, `(.L_x_59) ;  /* 0x0000025000007945 */ /* 0x000fd80003800000 */
[----:B------:R-:W-:Y:S05]  /*3350*/  @!P0 BRA `(.L_x_60) ;  /* 0x00000000008c8947 */ /* 0x000fea0003800000 */
[----:B------:R-:W-:-:S05]  /*3360*/  UMOV UR4, 0x10 ;  /* 0x0000001000047882 */ /* 0x000fca0000000000 */
[----:B------:R-:W-:Y:S04]  /*3370*/  DEPBAR.LE SB1, 0x36 ;  /* 0x00009d800000791a */ /* 0x000fe80000000000 */
[----:B------:R-:W1:Y:S02]  /*3380*/  UTCATOMSWS.2CTA.FIND_AND_SET.ALIGN UP0, UR4, UR4 ;  /* 0x00000004000475e3 */ /* 0x000e640008200800 */
[----:B-1----:R-:W-:Y:S01]  /*3390*/  MOV R11, UR4 ;  /* 0x00000004000b7c02 */ /* 0x002fe20008000f00 */
[----:B------:R-:W-:Y:S06]  /*33a0*/  BRA.U UP0, `(.L_x_61) ;  /* 0x0000000100187547 */ /* 0x000fec000b800000 */
.L_x_62:
[----:B------:R-:W-:Y:S05]  /*33b0*/  NANOSLEEP 0x64 ;  /* 0x000000640000795d */ /* 0x000fea0003800000 */
[----:B------:R-:W-:-:S05]  /*33c0*/  UMOV UR4, 0x10 ;  /* 0x0000001000047882 */ /* 0x000fca0000000000 */
[----:B------:R-:W-:Y:S04]  /*33d0*/  DEPBAR.LE SB1, 0x36 ;  /* 0x00009d800000791a */ /* 0x000fe80000000000 */
[----:B------:R-:W1:Y:S02]  /*33e0*/  UTCATOMSWS.2CTA.FIND_AND_SET.ALIGN UP0, UR4, UR4 ;  /* 0x00000004000475e3 */ /* 0x000e640008200800 */
[----:B-1----:R-:W-:Y:S01]  /*33f0*/  MOV R11, UR4 ;  /* 0x00000004000b7c02 */ /* 0x002fe20008000f00 */
[----:B------:R-:W-:Y:S05]  /*3400*/  BRA.U !UP0, `(.L_x_62) ;  /* 0xfffffffd08e87547 */ /* 0x000fea000b83ffff */
.L_x_61:
[----:B------:R-:W1:Y:S01]  /*3410*/  LDS R7, [UR5+0x10] ;  /* 0x00001005ff077984 */ /* 0x000e620008000800 */
[----:B------:R-:W-:Y:S01]  /*3420*/  IMAD.U32 R5, RZ, RZ, UR6 ;  /* 0x00000006ff057e24 */ /* 0x000fe2000f8e00ff */
[----:B------:R-:W-:-:S03]  /*3430*/  MOV R4, UR69 ;  /* 0x0000004500047c02 */ /* 0x000fc60008000f00 */
[----:B------:R-:W-:Y:S01]  /*3440*/  VIADD R5, R5, 0x140 ;  /* 0x0000014005057836 */ /* 0x000fe20000000000 */
[----:B-1----:R-:W-:-:S04]  /*3450*/  SHF.L.U32 R7, R7, 0x1f, RZ ;  /* 0x0000001f07077819 */ /* 0x002fc800000006ff */
[----:B------:R-:W1:Y:S02]  /*3460*/  SYNCS.PHASECHK.TRANS64.TRYWAIT P0, [UR5+0x8], R7 ;  /* 0x00000807ff0075a7 */ /* 0x000e640008001105 */
[----:B-1----:R-:W-:Y:S05]  /*3470*/  @P0 BRA `(.L_x_63) ;  /* 0x0000000000080947 */ /* 0x002fea0003800000 */
[----:B------:R-:W1:Y:S02]  /*3480*/  SYNCS.PHASECHK.TRANS64.TRYWAIT P0, [UR5+0x8], R7 ;  /* 0x00000807ff0075a7 */ /* 0x000e640008001105 */
[----:B-1----:R-:W-:Y:S05]  /*3490*/  @!P0 BRA `(.L_x_64) ;  /* 0x00000070000c8947 */ /* 0x002fea0003800000 */
.L_x_63:
[----:B-1----:R-:W-:Y:S01]  /*34a0*/  HFMA2 R0, -RZ, RZ, 0, 5.9604644775390625e-08 ;  /* 0x00000001ff007431 */ /* 0x002fe200000001ff */
[----:B------:R-:W-:Y:S01]  /*34b0*/  UPRMT UR4, UR69, 0x654, UR7 ;  /* 0x0000065445047896 */ /* 0x000fe20008000007 */
[----:B------:R-:W-:Y:S01]  /*34c0*/  IMAD.MOV.U32 R8, RZ, RZ, 0xffff ;  /* 0x0000ffffff087424 */ /* 0x000fe200078e00ff */
[----:B------:R-:W-:Y:S01]  /*34d0*/  PRMT R4, R4, 0x654, R5 ;  /* 0x0000065404047816 */ /* 0x000fe20000000005 */
[----:B------:R-:W-:Y:S02]  /*34e0*/  IMAD.MOV.U32 R6, RZ, RZ, 0x4 ;  /* 0x00000004ff067424 */ /* 0x000fe400078e00ff */
[----:B------:R-:W-:Y:S01]  /*34f0*/  IMAD.SHL.U32 R9, R11, 0x20, RZ ;  /* 0x000000200b097824 */ /* 0x000fe200078e00ff */
[----:B------:R-:W-:Y:S02]  /*3500*/  MOV R5, UR4 ;  /* 0x0000000400057c02 */ /* 0x000fe40008000f00 */
[-C--:B------:R-:W-:Y:S01]  /*3510*/  SHF.L.U32 R8, R8, R11.reuse, RZ ;  /* 0x0000000b08087219 */ /* 0x080fe200000006ff */
[----:B------:R1:W-:Y:S01]  /*3520*/  SYNCS.ARRIVE.TRANS64.RED RZ, [UR4], R6 ;  /* 0x00000006ffff79a7 */ /* 0x0003e20008000404 */
[----:B------:R-:W-:Y:S01]  /*3530*/  SHF.L.U32 R7, R0, R11, RZ ;  /* 0x0000000b00077219 */ /* 0x000fe200000006ff */
[----:B------:R1:W-:Y:S04]  /*3540*/  STS [UR6+0x140], R9 ;  /* 0x00014009ff007988 */ /* 0x0003e80008000806 */
[----:B------:R1:W-:Y:S04]  /*3550*/  STAS [R4.64], R11 ;  /* 0x0000000b04007dbd */ /* 0x0003e8000c0008ff */
[----:B------:R1:W-:Y:S04]  /*3560*/  ATOMS.OR RZ, [UR5+0x14], R8 ;  /* 0x00001408ffff798c */ /* 0x0003e8000b000005 */
[----:B------:R1:W-:Y:S04]  /*3570*/  ATOMS.OR RZ, [UR5+0x18], R7 ;  /* 0x00001807ffff798c */ /* 0x0003e8000b000005 */
[----:B------:R1:W-:Y:S02]  /*3580*/  ATOMS.XOR RZ, [UR5+0x10], R0 ;  /* 0x00001000ffff798c */ /* 0x0003e4000b800005 */
.L_x_60:
[----:B------:R-:W-:Y:S05]  /*3590*/  BSYNC B0 ;  /* 0x0000000000007941 */ /* 0x000fea0003800000 */
.L_x_59:
[----:B------:R-:W-:Y:S05]  /*35a0*/  BRA.U UP1, `(.L_x_65) ;  /* 0x00000001016c7547 */ /* 0x000fea000b800000 */
[----:B------:R-:W-:-:S03]  /*35b0*/  UMOV UR4, 0xffffffff ;  /* 0xffffffff00047882 */ /* 0x000fc60000000000 */
[----:B------:R-:W-:Y:S05]  /*35c0*/  BRA.DIV UR4, `(.L_x_66) ;  /* 0x0000006e04d87947 */ /* 0x000fea000b800000 */
[----:B------:R-:W-:-:S13]  /*35d0*/  ELECT P0, URZ, PT ;  /* 0x0000000000ff782f */ /* 0x000fda0003800000 */
.L_x_168:
[----:B------:R-:W-:Y:S05]  /*35e0*/  @!P0 BRA `(.L_x_65) ;  /* 0x00000000005c8947 */ /* 0x000fea0003800000 */
[----:B-1----:R-:W1:Y:S02]  /*35f0*/  LDS R5, [UR5+0x10] ;  /* 0x00001005ff057984 */ /* 0x002e640008000800 */
[----:B-1----:R-:W-:-:S04]  /*3600*/  SHF.L.U32 R5, R5, 0x1f, RZ ;  /* 0x0000001f05057819 */ /* 0x002fc800000006ff */
[----:B------:R-:W1:Y:S02]  /*3610*/  SYNCS.PHASECHK.TRANS64.TRYWAIT P0, [UR5+0x8], R5 ;  /* 0x00000805ff0075a7 */ /* 0x000e640008001105 */
[----:B-1----:R-:W-:Y:S05]  /*3620*/  @P0 BRA `(.L_x_67) ;  /* 0x0000000000080947 */ /* 0x002fea0003800000 */
[----:B------:R-:W1:Y:S02]  /*3630*/  SYNCS.PHASECHK.TRANS64.TRYWAIT P0, [UR5+0x8], R5 ;  /* 0x00000805ff0075a7 */ /* 0x000e640008001105 */
[----:B-1----:R-:W-:Y:S05]  /*3640*/  @!P0 BRA `(.L_x_68) ;  /* 0x0000006c00dc8947 */ /* 0x002fea0003800000 */
.L_x_67:
[----:B------:R-:W2:Y:S01]  /*3650*/  LDS R7, [UR6+0x140] ;  /* 0x00014006ff077984 */ /* 0x000ea20008000800 */
[----:B-1----:R-:W-:Y:S02]  /*3660*/  HFMA2 R0, -RZ, RZ, 0, 5.9604644775390625e-08 ;  /* 0x00000001ff007431 */ /* 0x002fe400000001ff */
[----:B------:R-:W-:Y:S01]  /*3670*/  IMAD.MOV.U32 R4, RZ, RZ, 0xffff ;  /* 0x0000ffffff047424 */ /* 0x000fe200078e00ff */
[----:B------:R-:W-:Y:S01]  /*3680*/  UPRMT UR4, UR69, 0x654, UR7 ;  /* 0x0000065445047896 */ /* 0x000fe20008000007 */
[----:B--2---:R-:W-:-:S03]  /*3690*/  IMAD.SHL.U32 R5, R7, 0x20, RZ ;  /* 0x0000002007057824 */ /* 0x004fc600078e00ff */
[-C--:B------:R-:W-:Y:S02]  /*36a0*/  SHF.L.U32 R4, R4, R7.reuse, RZ ;  /* 0x0000000704047219 */ /* 0x080fe400000006ff */
[----:B------:R-:W-:Y:S01]  /*36b0*/  SHF.L.U32 R7, R0, R7, RZ ;  /* 0x0000000700077219 */ /* 0x000fe200000006ff */
[----:B------:R2:W-:Y:S04]  /*36c0*/  STS [UR6+0x140], R5 ;  /* 0x00014005ff007988 */ /* 0x0005e80008000806 */
[----:B------:R2:W-:Y:S04]  /*36d0*/  ATOMS.OR RZ, [UR5+0x14], R4 ;  /* 0x00001404ffff798c */ /* 0x0005e8000b000005 */
[----:B------:R2:W-:Y:S01]  /*36e0*/  ATOMS.OR RZ, [UR5+0x18], R7 ;  /* 0x00001807ffff798c */ /* 0x0005e2000b000005 */
[----:B------:R-:W-:Y:S03]  /*36f0*/  SYNCS.ARRIVE.TRANS64.RED.A1T0 RZ, [UR4], RZ ;  /* 0x000000ffffff79a7 */ /* 0x000fe60008100404 */
[----:B------:R2:W-:Y:S01]  /*3700*/  ATOMS.XOR RZ, [UR5+0x10], R0 ;  /* 0x00001000ffff798c */ /* 0x0005e2000b800005 */
[----:B------:R-:W-:Y:S05]  /*3710*/  BRA `(.L_x_65) ;  /* 0x0000000000107947 */ /* 0x000fea0003800000 */
.L_x_58:
[----:B------:R-:W-:Y:S02]  /*3720*/  MOV R0, 0xffffffff ;  /* 0xffffffff00007802 */ /* 0x000fe40000000f00 */
[----:B------:R-:W-:-:S03]  /*3730*/  MOV R4, 0x3760 ;  /* 0x0000376000047802 */ /* 0x000fc60000000f00 */
[----:B------:R1:W-:Y:S04]  /*3740*/  STS [UR6+0x140], R0 ;  /* 0x00014000ff007988 */ /* 0x0003e80008000806 */
[----:B-1---5:R-:W-:Y:S05]  /*3750*/  CALL.REL.NOINC `($__internal_1_$__cuda_sm10x_tcgen05_guardrail_trap_phase_invalid_during_alloc) ;  /* 0x0000007400b07944 */ /* 0x022fea0003c00000 */
.L_x_65:
[----:B------:R-:W-:Y:S05]  /*3760*/  WARPSYNC.ALL ;  /* 0x0000000000007948 */ /* 0x000fea0003800000 */
[----:B------:R-:W3:Y:S01]  /*3770*/  S2UR UR4, SR_CgaCtaId ;  /* 0x00000000000479c3 */ /* 0x000ee20000008800 */
[----:B------:R-:W-:Y:S01]  /*3780*/  UMOV UR41, 0x400 ;  /* 0x0000040000297882 */ /* 0x000fe20000000000 */
[----:B------:R-:W-:-:S06]  /*3790*/  NOP ;  /* 0x0000000000007918 */ /* 0x000fcc0000000000 */
[----:B------:R-:W-:Y:S06]  /*37a0*/  BAR.ARV 0x6, 0xa0 ;  /* 0x0182800000007b1d */ /* 0x000fec0000002000 */
[----:B------:R-:W4:Y:S01]  /*37b0*/  LDCU UR6, c[0x0][0x38c] ;  /* 0x00007180ff0677ac */ /* 0x000f220008000800 */
[----:B------:R-:W-:Y:S01]  /*37c0*/  LOP3.LUT R3, R3, 0xffff, RZ, 0xc0, !PT ;  /* 0x0000ffff03037812 */ /* 0x000fe200078ec0ff */
[----:B-1----:R-:W-:Y:S01]  /*37d0*/  IMAD.MOV.U32 R9, RZ, RZ, 0x1 ;  /* 0x00000001ff097424 */ /* 0x002fe200078e00ff */
[----:B------:R-:W-:Y:S01]  /*37e0*/  LOP3.LUT R2, R2, 0xffff, RZ, 0xc0, !PT ;  /* 0x0000ffff02027812 */ /* 0x000fe200078ec0ff */
[----:B------:R-:W-:Y:S01]  /*37f0*/  IMAD.MOV.U32 R8, RZ, RZ, RZ ;  /* 0x000000ffff087224 */ /* 0x000fe200078e00ff */
[----:B------:R-:W-:Y:S01]  /*3800*/  R2UR UR43, R3 ;  /* 0x00000000032b72ca */ /* 0x000fe200000e0000 */
[----:B------:R-:W-:Y:S01]  /*3810*/  UMOV UR47, URZ ;  /* 0x000000ff002f7c82 */ /* 0x000fe20008000000 */
[----:B------:R-:W-:-:S02]  /*3820*/  R2UR UR65, R2 ;  /* 0x00000000024172ca */ /* 0x000fc400000e0000 */
[----:B------:R-:W-:Y:S01]  /*3830*/  CS2R R2, SRZ ;  /* 0x0000000000027805 */ /* 0x000fe2000001ff00 */
[----:B------:R-:W-:Y:S01]  /*3840*/  UMOV UR38, URZ ;  /* 0x000000ff00267c82 */ /* 0x000fe20008000000 */
[----:B---3--:R-:W-:Y:S01]  /*3850*/  ULEA UR41, UR4, UR41, 0x18 ;  /* 0x0000002904297291 */ /* 0x008fe2000f8ec0ff */
[----:B------:R-:W-:Y:S01]  /*3860*/  UMOV UR37, URZ ;  /* 0x000000ff00257c82 */ /* 0x000fe20008000000 */
[----:B------:R-:W-:Y:S02]  /*3870*/  UISETP.NE.AND UP3, UPT, UR68, URZ, UPT ;  /* 0x000000ff4400728c */ /* 0x000fe4000bf65270 */
[----:B------:R-:W-:Y:S02]  /*3880*/  UIADD3 UR5, UPT, UPT, UR41, 0x8400, URZ ;  /* 0x0000840029057890 */ /* 0x000fe4000fffe0ff */
[----:B------:R-:W-:-:S03]  /*3890*/  UIADD3 UR4, UPT, UPT, UR41, 0x18400, URZ ;  /* 0x0001840029047890 */ /* 0x000fc6000fffe0ff */
[----:B--2---:R-:W1:Y:S01]  /*38a0*/  LDS R0, [UR41+0x140] ;  /* 0x00014029ff007984 */ /* 0x004e620008000800 */
[----:B----4-:R-:W-:Y:S02]  /*38b0*/  UIADD3 UR6, UPT, UPT, UR6, 0x7f, URZ ;  /* 0x0000007f06067890 */ /* 0x010fe4000fffe0ff */
[----:B------:R-:W-:Y:S02]  /*38c0*/  USHF.R.U32.HI UR5, URZ, 0x4, UR5 ;  /* 0x00000004ff057899 */ /* 0x000fe40008011605 */
[----:B------:R-:W-:Y:S02]  /*38d0*/  USHF.R.S32.HI UR64, URZ, 0x1f, UR6 ;  /* 0x0000001fff407899 */ /* 0x000fe40008011406 */
[----:B------:R-:W-:Y:S02]  /*38e0*/  USHF.R.U32.HI UR4, URZ, 0x4, UR4 ;  /* 0x00000004ff047899 */ /* 0x000fe40008011604 */
[----:B------:R-:W-:Y:S02]  /*38f0*/  ULEA.HI UR64, UR64, UR6, URZ, 0x7 ;  /* 0x0000000640407291 */ /* 0x000fe4000f8f38ff */
[----:B------:R-:W-:-:S02]  /*3900*/  ULOP3.LUT UR5, UR5, 0x3fff, URZ, 0xc0, !UPT ;  /* 0x00003fff05057892 */ /* 0x000fc4000f8ec0ff */
[----:B------:R-:W-:Y:S02]  /*3910*/  USHF.R.S32.HI UR64, URZ, 0x7, UR64 ;  /* 0x00000007ff407899 */ /* 0x000fe40008011440 */
[----:B------:R-:W-:Y:S02]  /*3920*/  ULOP3.LUT UR45, UR4, 0x3fff, URZ, 0xc0, !UPT ;  /* 0x00003fff042d7892 */ /* 0x000fe4000f8ec0ff */
[----:B------:R-:W-:Y:S01]  /*3930*/  UISETP.LT.AND UP0, UPT, UR64, 0x1, UPT ;  /* 0x000000014000788c */ /* 0x000fe2000bf01270 */
[----:B------:R-:W-:Y:S01]  /*3940*/  UMOV UR62, 0x0 ;  /* 0x00000000003e7882 */ /* 0x000fe20000000000 */
        /* <DEDUP_REMOVED lines=9> */
[----:B------:R-:W-:-:S02]  /*39e0*/  ULOP3.LUT UR44, UR5, 0x10000, URZ, 0xfc, !UPT ;  /* 0x00010000052c7892 */ /* 0x000fc4000f8efcff */
[----:B------:R-:W-:Y:S02]  /*39f0*/  ULOP3.LUT UR45, UR45, 0x10000, URZ, 0xfc, !UPT ;  /* 0x000100002d2d7892 */ /* 0x000fe4000f8efcff */
[----:B------:R-:W-:Y:S01]  /*3a00*/  USEL UR66, UR64, 0x1, !UP0 ;  /* 0x0000000140427887 */ /* 0x000fe2000c000000 */
[----:B------:R-:W-:Y:S01]  /*3a10*/  UMOV UR52, 0x0 ;  /* 0x0000000000347882 */ /* 0x000fe20000000000 */
[----:B------:R-:W-:Y:S01]  /*3a20*/  UMOV UR53, 0x8400010 ;  /* 0x0840001000357882 */ /* 0x000fe20000000000 */
[----:B------:R-:W-:Y:S01]  /*3a30*/  UMOV UR50, 0x0 ;  /* 0x0000000000327882 */ /* 0x000fe20000000000 */
[----:B------:R-:W-:Y:S01]  /*3a40*/  UMOV UR51, 0x8400010 ;  /* 0x0840001000337882 */ /* 0x000fe20000000000 */
[----:B------:R-:W-:Y:S01]  /*3a50*/  UMOV UR48, 0x0 ;  /* 0x0000000000307882 */ /* 0x000fe20000000000 */
[----:B-1----:R-:W-:Y:S01]  /*3a60*/  R2UR UR67, R0 ;  /* 0x00000000004372ca */ /* 0x002fe200000e0000 */
[----:B------:R-:W-:-:S14]  /*3a70*/  UMOV UR49, 0x8400010 ;  /* 0x0840001000317882 */ /* 0x000fdc0000000000 */
.L_x_76:
[C---:B------:R-:W-:Y:S02]  /*3a80*/  LEA R0, R8.reuse, UR41, 0x3 ;  /* 0x0000002908007c11 */ /* 0x040fe4000f8e18ff */
[----:B------:R-:W-:Y:S02]  /*3a90*/  SHF.L.U32 R5, R3, 0x1f, RZ ;  /* 0x0000001f03057819 */ /* 0x000fe400000006ff */
[----:B------:R-:W-:Y:S02]  /*3aa0*/  LEA R4, R8, UR41, 0x4 ;  /* 0x0000002908047c11 */ /* 0x000fe4000f8e20ff */
[----:B------:R-:W1:Y:S02]  /*3ab0*/  SYNCS.PHASECHK.TRANS64.TRYWAIT P0, [R0+URZ+0x90], R5 ;  /* 0x00009005000075a7 */ /* 0x000e6400080011ff */
[----:B-1-3--:R-:W-:Y:S05]  /*3ac0*/  @!P0 BRA `(.L_x_69) ;  /* 0x0000006800d48947 */ /* 0x00afea0003800000 */
.L_x_169:
[----:B-1----:R-:W1:Y:S01]  /*3ad0*/  LDS.128 R4, [R4+0x120] ;  /* 0x0001200004047984 */ /* 0x002e620000000c00 */
[----:B------:R-:W-:Y:S02]  /*3ae0*/  VIADD R0, R0, 0xa0 ;  /* 0x000000a000007836 */ /* 0x000fe40000000000 */
[----:B------:R-:W-:Y:S01]  /*3af0*/  VIADD R8, R8, 0x1 ;  /* 0x0000000108087836 */ /* 0x000fe20000000000 */
[----:B------:R-:W-:Y:S01]  /*3b00*/  @!PT LDS RZ, [RZ] ;  /* 0x00000000fffff984 */ /* 0x000fe20000000800 */
[----:B------:R-:W-:Y:S01]  /*3b10*/  @!PT LDS RZ, [RZ] ;  /* 0x00000000fffff984 */ /* 0x000fe20000000800 */
[----:B------:R-:W-:Y:S01]  /*3b20*/  @!PT LDS RZ, [RZ] ;  /* 0x00000000fffff984 */ /* 0x000fe20000000800 */
[----:B------:R-:W-:Y:S01]  /*3b30*/  @!PT LDS RZ, [RZ] ;  /* 0x00000000fffff984 */ /* 0x000fe20000000800 */
[----:B------:R2:W-:Y:S06]  /*3b40*/  MEMBAR.ALL.CTA ;  /* 0x0000000000007992 */ /* 0x0005ec0000008000 */
[----:B--2---:R-:W2:Y:S01]  /*3b50*/  FENCE.VIEW.ASYNC.S ;  /* 0x00000000000073c6 */ /* 0x004ea20000000000 */
[----:B------:R-:W-:-:S04]  /*3b60*/  PRMT R0, RZ, 0x654, R0 ;  /* 0x00000654ff007816 */ /* 0x000fc80000000000 */
[----:B--2---:R2:W-:Y:S01]  /*3b70*/  SYNCS.ARRIVE.TRANS64.RED.A1T0 RZ, [R0+URZ], RZ ;  /* 0x000000ff00ff79a7 */ /* 0x0045e200081004ff */
[----:B-1----:R-:W-:Y:S01]  /*3b80*/  LOP3.LUT P1, RZ, R6, 0x1, RZ, 0xc0, !PT ;  /* 0x0000000106ff7812 */ /* 0x002fe2000782c0ff */
[----:B--2---:R-:W-:-:S12]  /*3b90*/  BRA.U UP3, `(.L_x_70) ;  /* 0x0000000503587547 */ /* 0x004fd8000b800000 */
[----:B------:R-:W1:Y:S01]  /*3ba0*/  LDCU UR4, c[0x0][0x38c] ;  /* 0x00007180ff0477ac */ /* 0x000e620008000800 */
[----:B------:R-:W-:Y:S02]  /*3bb0*/  PLOP3.LUT P2, PT, PT, PT, PT, 0x80, 0x8 ;  /* 0x000000000008781c */ /* 0x000fe40003f4f070 */
[----:B------:R-:W-:Y:S01]  /*3bc0*/  SHF.L.U32 R5, R9, 0x1f, RZ ;  /* 0x0000001f09057819 */ /* 0x000fe200000006ff */
[----:B------:R-:W-:Y:S02]  /*3bd0*/  ULEA UR46, UR47, UR41, 0x3 ;  /* 0x000000292f2e7291 */ /* 0x000fe4000f8e18ff */
[----:B------:R-:W-:Y:S02]  /*3be0*/  ULEA UR36, UR47, UR67, 0x7 ;  /* 0x000000432f247291 */ /* 0x000fe4000f8e38ff */
[----:B-1----:R-:W-:-:S06]  /*3bf0*/  UISETP.GE.AND UP0, UPT, UR4, 0x1, UPT ;  /* 0x000000010400788c */ /* 0x002fcc000bf06270 */
[----:B------:R-:W-:-:S05]  /*3c00*/  PLOP3.LUT P0, PT, PT, PT, UP0, 0x80, 0x8 ;  /* 0x000000000008781c */ /* 0x000fca0003f0f008 */
[----:B------:R-:W-:-:S08]  /*3c10*/  @UP0 ULEA UR4, UR38, UR41, 0x3 ;  /* 0x0000002926040291 */ /* 0x000fd0000f8e18ff */
[----:B------:R-:W-:-:S04]  /*3c20*/  @P0 SHF.L.U32 R0, R2, 0x1f, RZ ;  /* 0x0000001f02000819 */ /* 0x000fc800000006ff */
[----:B------:R1:W2:Y:S01]  /*3c30*/  @P0 SYNCS.PHASECHK.TRANS64.TRYWAIT P2, [UR4], R0 ;  /* 0x00000000ff0005a7 */ /* 0x0002a20008041104 */
[----:B------:R-:W3:Y:S02]  /*3c40*/  SYNCS.PHASECHK.TRANS64.TRYWAIT P0, [UR46+0xd0], R5 ;  /* 0x0000d005ff0075a7 */ /* 0x000ee4000800112e */
[----:B-123--:R-:W-:Y:S05]  /*3c50*/  @!P0 BRA `(.L_x_71) ;  /* 0x0000006800848947 */ /* 0x00efea0003800000 */
.L_x_171:
[----:B------:R-:W-:Y:S01]  /*3c60*/  UMOV UR42, UR37 ;  /* 0x00000025002a7c82 */ /* 0x000fe20008000000 */
[----:B------:R-:W-:Y:S05]  /*3c70*/  BRA.U !UP0, `(.L_x_72) ;  /* 0x0000000508107547 */ /* 0x000fea000b800000 */
[----:B------:R-:W-:Y:S02]  /*3c80*/  UIADD3 UR42, UPT, UPT, UR66, UR37, URZ ;  /* 0x00000025422a7290 */ /* 0x000fe4000fffe0ff */
[----:B------:R-:W-:Y:S01]  /*3c90*/  UPLOP3.LUT UP2, UPT, UPT, UPT, UPT, 0x40, 0x4 ;  /* 0x000000000004789c */ /* 0x000fe20003f4e870 */
[----:B------:R-:W-:Y:S01]  /*3ca0*/  UMOV UR39, UR64 ;  /* 0x0000004000277c82 */ /* 0x000fe20008000000 */
[----:B------:R-:W-:-:S09]  /*3cb0*/  UMOV UR5, UR38 ;  /* 0x0000002600057c82 */ /* 0x000fd20008000000 */
.L_x_75:
[----:B------:R-:W-:Y:S01]  /*3cc0*/  ULEA UR7, UR5, UR41, 0x3 ;  /* 0x0000002905077291 */ /* 0x000fe2000f8e18ff */
[----:B--23--:R-:W-:Y:S11]  /*3cd0*/  @P2 BRA `(.L_x_73) ;  /* 0x00000000000c2947 */ /* 0x00cff60003800000 */
[----:B-1----:R-:W-:Y:S04]  /*3ce0*/  SHF.L.U32 R5, R2, 0x1f, RZ ;  /* 0x0000001f02057819 */ /* 0x002fe800000006ff */
[----:B------:R-:W1:Y:S02]  /*3cf0*/  SYNCS.PHASECHK.TRANS64.TRYWAIT P0, [UR7], R5 ;  /* 0x00000005ff0075a7 */ /* 0x000e640008001107 */
[----:B-1----:R-:W-:Y:S05]  /*3d00*/  @!P0 BRA `(.L_x_74) ;  /* 0x0000006800708947 */ /* 0x002fea0003800000 */
.L_x_73:
[----:B------:R-:W-:Y:S01]  /*3d10*/  UISETP.NE.AND UP0, UPT, UR39, 0x1, UPT ;  /* 0x000000012700788c */ /* 0x000fe2000bf05270 */
[----:B------:R-:W-:Y:S01]  /*3d20*/  PLOP3.LUT P2, PT, PT, PT, PT, 0x80, 0x8 ;  /* 0x000000000008781c */ /* 0x000fe20003f4f070 */
[----:B------:R-:W-:Y:S02]  /*3d30*/  UIADD3 UR4, UPT, UPT, UR5, 0x1, URZ ;  /* 0x0000000105047890 */ /* 0x000fe4000fffe0ff */
[----:B------:R-:W-:Y:S02]  /*3d40*/  UIADD3 UR40, UPT, UPT, UR7, 0x20, URZ ;  /* 0x0000002007287890 */ /* 0x000fe4000fffe0ff */
[----:B------:R-:W-:Y:S01]  /*3d50*/  UISETP.NE.AND UP1, UPT, UR4, 0x4, UPT ;  /* 0x000000040400788c */ /* 0x000fe2000bf25270 */
[----:B------:R-:W-:Y:S01]  /*3d60*/  PLOP3.LUT P0, PT, PT, PT, UP0, 0x80, 0x8 ;  /* 0x000000000008781c */ /* 0x000fe20003f0f008 */
[----:B------:R-:W-:Y:S02]  /*3d70*/  UIADD3 UR37, UPT, UPT, UR37, 0x1, URZ ;  /* 0x0000000125257890 */ /* 0x000fe4000fffe0ff */
[----:B------:R-:W-:Y:S02]  /*3d80*/  USEL UR6, URZ, 0x1, UP1 ;  /* 0x00000001ff067887 */ /* 0x000fe40008800000 */
[----:B------:R-:W-:Y:S02]  /*3d90*/  USEL UR38, UR4, URZ, UP1 ;  /* 0x000000ff04267287 */ /* 0x000fe40008800000 */
[----:B------:R-:W-:Y:S02]  /*3da0*/  UIADD3 UR39, UPT, UPT, UR39, -0x1, URZ ;  /* 0xffffffff27277890 */ /* 0x000fe4000fffe0ff */
[----:B------:R-:W-:Y:S01]  /*3db0*/  @UP0 ULEA UR4, UR38, UR41, 0x3 ;  /* 0x0000002926040291 */ /* 0x000fe2000f8e18ff */
[----:B------:R-:W-:Y:S01]  /*3dc0*/  LOP3.LUT R2, R2, UR6, RZ, 0x3c, !PT ;  /* 0x0000000602027c12 */ /* 0x000fe2000f8e3cff */
[----:B------:R-:W-:Y:S02]  /*3dd0*/  ULEA UR6, UR5, UR45, 0xb ;  /* 0x0000002d05067291 */ /* 0x000fe4000f8e58ff */
[----:B------:R-:W-:Y:S01]  /*3de0*/  UISETP.NE.AND UP0, UPT, UR37, UR42, UPT ;  /* 0x0000002a2500728c */ /* 0x000fe2000bf05270 */
[----:B-1----:R-:W-:Y:S01]  /*3df0*/  @P0 SHF.L.U32 R0, R2, 0x1f, RZ ;  /* 0x0000001f02000819 */ /* 0x002fe200000006ff */
[----:B------:R-:W-:Y:S02]  /*3e00*/  UIADD3 UR34, UPT, UPT, UR6, 0x2, URZ ;  /* 0x0000000206227890 */ /* 0x000fe4000fffe0ff */
[----:B------:R-:W-:Y:S01]  /*3e10*/  UIADD3 UR30, UPT, UPT, UR6, 0x4, URZ ;  /* 0x00000004061e7890 */ /* 0x000fe2000fffe0ff */
[----:B------:R2:W3:Y:S01]  /*3e20*/  @P0 SYNCS.PHASECHK.TRANS64.TRYWAIT P2, [UR4], R0 ;  /* 0x00000000ff0005a7 */ /* 0x0004e20008041104 */
[----:B------:R-:W-:Y:S02]  /*3e30*/  ULEA UR4, UR5, UR44, 0xa ;  /* 0x0000002c05047291 */ /* 0x000fe4000f8e50ff */
[----:B------:R-:W-:Y:S02]  /*3e40*/  UIADD3 UR26, UPT, UPT, UR6, 0x6, URZ ;  /* 0x00000006061a7890 */ /* 0x000fe4000fffe0ff */
        /* <DEDUP_REMOVED lines=10> */
[----:B------:R-:W-:Y:S01]  /*3ef0*/  UIADD3 UR8, UPT, UPT, UR4, 0x206, URZ ;  /* 0x0000020604087890 */ /* 0x000fe2000fffe0ff */
[----:B------:R-:W-:Y:S01]  /*3f00*/  UMOV UR7, 0x40004040 ;  /* 0x4000404000077882 */ /* 0x000fe20000000000 */
[----:B------:R-:W-:Y:S01]  /*3f10*/  UMOV UR5, 0x40004040 ;  /* 0x4000404000057882 */ /* 0x000fe20000000000 */
[----:B------:R-:W-:Y:S01]  /*3f20*/  UMOV UR35, 0x40004040 ;  /* 0x4000404000237882 */ /* 0x000fe20000000000 */
[----:B------:R1:W-:Y:S01]  /*3f30*/  UTCHMMA.2CTA gdesc[UR4], gdesc[UR6], tmem[UR36], tmem[UR62], idesc[UR63], UP2 ;  /* 0x00ff3e06040075ea */ /* 0x0003e20009200024 */
[----:B------:R-:W-:Y:S01]  /*3f40*/  UPLOP3.LUT UP2, UPT, UPT, UPT, UPT, 0x80, 0x8 ;  /* 0x000000000008789c */ /* 0x000fe20003f4f070 */
[----:B------:R-:W-:Y:S01]  /*3f50*/  UMOV UR33, 0x40004040 ;  /* 0x4000404000217882 */ /* 0x000fe20000000000 */
[----:B------:R-:W-:Y:S01]  /*3f60*/  UMOV UR31, 0x40004040 ;  /* 0x40004040001f7882 */ /* 0x000fe20000000000 */
[----:B------:R2:W-:Y:S01]  /*3f70*/  UTCHMMA.2CTA gdesc[UR32], gdesc[UR34], tmem[UR36], tmem[UR60], idesc[UR61], UPT ;  /* 0x00ff3c22200075ea */ /* 0x0005e2000ba00024 */
        /* <DEDUP_REMOVED lines=14> */
[----:B------:R-:W-:Y:S01]  /*4060*/  UMOV UR9, 0x40004040 ;  /* 0x4000404000097882 */ /* 0x000fe20000000000 */
[----:B------:R2:W-:Y:S01]  /*4070*/  UTCHMMA.2CTA gdesc[UR12], gdesc[UR14], tmem[UR36], tmem[UR50], idesc[UR51], UPT ;  /* 0x00ff320e0c0075ea */ /* 0x0005e2000ba00024 */
[----:B------:R2:W-:Y:S01]  /*4080*/  UTCHMMA.2CTA gdesc[UR8], gdesc[UR10], tmem[UR36], tmem[UR48], idesc[UR49], UPT ;  /* 0x00ff300a080075ea */ /* 0x0005e2000ba00024 */
[----:B------:R2:W-:Y:S01]  /*4090*/  UTCBAR.2CTA.MULTICAST [UR40], URZ, UR43 ;  /* 0x000000ff280073e9 */ /* 0x0005e2000820082b */
[----:B-1----:R-:W-:Y:S01]  /*40a0*/  UMOV UR5, UR38 ;  /* 0x0000002600057c82 */ /* 0x002fe20008000000 */
[----:B------:R-:W-:Y:S05]  /*40b0*/  BRA.U UP0, `(.L_x_75) ;  /* 0xfffffffd00007547 */ /* 0x000fea000b83ffff */
.L_x_72:
[----:B------:R-:W-:Y:S01]  /*40c0*/  UIADD3 UR4, UPT, UPT, UR46, 0xb0, URZ ;  /* 0x000000b02e047890 */ /* 0x000fe2000fffe0ff */
[----:B------:R-:W-:-:S08]  /*40d0*/  UMOV UR37, UR42 ;  /* 0x0000002a00257c82 */ /* 0x000fd00008000000 */
[----:B------:R4:W-:Y:S01]  /*40e0*/  UTCBAR.2CTA.MULTICAST [UR4], URZ, UR65 ;  /* 0x000000ff040073e9 */ /* 0x0009e20008200841 */
[----:B------:R-:W-:Y:S02]  /*40f0*/  NOP ;  /* 0x0000000000007918 */ /* 0x000fe40000000000 */
.L_x_70:
[----:B----4-:R-:W-:Y:S01]  /*4100*/  UIADD3 UR4, UPT, UPT, UR47, 0x1, URZ ;  /* 0x000000012f047890 */ /* 0x010fe2000fffe0ff */
[----:B------:R-:W-:-:S03]  /*4110*/  ISETP.NE.AND P0, PT, R8, 0x2, PT ;  /* 0x000000020800780c */ /* 0x000fc60003f05270 */
[----:B------:R-:W-:Y:S01]  /*4120*/  UISETP.NE.AND UP0, UPT, UR4, 0x4, UPT ;  /* 0x000000040400788c */ /* 0x000fe2000bf05270 */
[----:B-12---:R-:W-:Y:S02]  /*4130*/  SEL R0, RZ, 0x1, P0 ;  /* 0x00000001ff007807 */ /* 0x006fe40000000000 */
[----:B------:R-:W-:Y:S01]  /*4140*/  SEL R8, R8, RZ, P0 ;  /* 0x000000ff08087207 */ /* 0x000fe20000000000 */
[----:B------:R-:W-:Y:S01]  /*4150*/  USEL UR5, URZ, 0x1, UP0 ;  /* 0x00000001ff057887 */ /* 0x000fe20008000000 */
[----:B------:R-:W-:Y:S01]  /*4160*/  LOP3.LUT R3, R3, R0, RZ, 0x3c, !PT ;  /* 0x0000000003037212 */ /* 0x000fe200078e3cff */
[----:B------:R-:W-:-:S04]  /*4170*/  USEL UR47, UR4, URZ, UP0 ;  /* 0x000000ff042f7287 */ /* 0x000fc80008000000 */
[----:B------:R-:W-:Y:S01]  /*4180*/  LOP3.LUT R9, R9, UR5, RZ, 0x3c, !PT ;  /* 0x0000000509097c12 */ /* 0x000fe2000f8e3cff */
[----:B------:R-:W-:Y:S07]  /*4190*/  @P1 BRA `(.L_x_76) ;  /* 0xfffffff800381947 */ /* 0x000fee000383ffff */
[----:B------:R-:W1:Y:S01]  /*41a0*/  S2UR UR8, SR_CgaCtaId ;  /* 0x00000000000879c3 */ /* 0x000e620000008800 */
[----:B------:R-:W-:Y:S01]  /*41b0*/  ELECT P0, URZ, PT ;  /* 0x0000000000ff782f */ /* 0x000fe20003800000 */
[----:B------:R-:W-:Y:S01]  /*41c0*/  HFMA2 R0, -RZ, RZ, 0, 5.9604644775390625e-08 ;  /* 0x00000001ff007431 */ /* 0x000fe200000001ff */
[----:B------:R-:W-:-:S05]  /*41d0*/  UMOV UR4, 0x40 ;  /* 0x0000004000047882 */ /* 0x000fca0000000000 */
[----:B------:R-:W-:Y:S01]  /*41e0*/  UVIRTCOUNT.DEALLOC.SMPOOL 0x80 ;  /* 0x000000800000784c */ /* 0x000fe20000000000 */
[----:B------:R-:W-:Y:S02]  /*41f0*/  UISETP.NE.AND UP1, UPT, UR68, URZ, UPT ;  /* 0x000000ff4400728c */ /* 0x000fe4000bf25270 */
[----:B-1----:R-:W-:-:S09]  /*4200*/  ULEA UR8, UR8, UR4, 0x18 ;  /* 0x0000000408087291 */ /* 0x002fd2000f8ec0ff */
[----:B------:R1:W-:Y:S01]  /*4210*/  @P0 STS.U8 [UR8+0x1c], R0 ;  /* 0x00001c00ff000988 */ /* 0x0003e20008000008 */
[----:B------:R-:W-:Y:S05]  /*4220*/  BRA.U UP1, `(.L_x_77) ;  /* 0x0000000101a07547 */ /* 0x000fea000b800000 */
[----:B------:R-:W-:Y:S01]  /*4230*/  UIADD3 UR7, UPT, UPT, UR41, 0xd0, URZ ;  /* 0x000000d029077890 */ /* 0x000fe2000fffe0ff */
[----:B------:R-:W-:-:S03]  /*4240*/  SHF.L.U32 R3, R9, 0x1f, RZ ;  /* 0x0000001f09037819 */ /* 0x000fc600000006ff */
[----:B------:R-:W-:-:S09]  /*4250*/  ULEA UR4, UR47, UR7, 0x3 ;  /* 0x000000072f047291 */ /* 0x000fd2000f8e18ff */
[----:B------:R-:W2:Y:S02]  /*4260*/  SYNCS.PHASECHK.TRANS64.TRYWAIT P0, [UR4], R3 ;  /* 0x00000003ff0075a7 */ /* 0x000ea40008001104 */
[----:B--2---:R-:W-:Y:S05]  /*4270*/  @!P0 BRA `(.L_x_78) ;  /* 0x00000064002c8947 */ /* 0x004fea0003800000 */
.L_x_174:
        /* <DEDUP_REMOVED lines=9> */
.L_x_176:
        /* <DEDUP_REMOVED lines=9> */
.L_x_178:
[----:B------:R-:W-:-:S04]  /*43a0*/  UIADD3 UR4, UPT, UPT, UR4, 0x1, URZ ;  /* 0x0000000104047890 */ /* 0x000fc8000fffe0ff */
[----:B------:R-:W-:-:S04]  /*43b0*/  UISETP.NE.AND UP0, UPT, UR4, 0x4, UPT ;  /* 0x000000040400788c */ /* 0x000fc8000bf05270 */
[----:B------:R-:W-:Y:S02]  /*43c0*/  USEL UR5, URZ, 0x1, UP0 ;  /* 0x00000001ff057887 */ /* 0x000fe40008000000 */
[----:B------:R-:W-:-:S04]  /*43d0*/  USEL UR4, UR4, URZ, UP0 ;  /* 0x000000ff04047287 */ /* 0x000fc80008000000 */
[----:B------:R-:W-:Y:S01]  /*43e0*/  ULEA UR4, UR4, UR7, 0x3 ;  /* 0x0000000704047291 */ /* 0x000fe2000f8e18ff */
[----:B-1----:R-:W-:-:S04]  /*43f0*/  LOP3.LUT R3, R2, UR5, RZ, 0x3c, !PT ;  /* 0x0000000502037c12 */ /* 0x002fc8000f8e3cff */
[----:B------:R-:W-:Y:S01]  /*4400*/  SHF.L.U32 R3, R3, 0x1f, RZ ;  /* 0x0000001f03037819 */ /* 0x000fe200000006ff */
[----:B------:R-:W-:-:S04]  /*4410*/  IMAD.U32 R0, RZ, RZ, UR4 ;  /* 0x00000004ff007e24 */ /* 0x000fc8000f8e00ff */
[----:B------:R1:W2:Y:S03]  /*4420*/  SYNCS.PHASECHK.TRANS64.TRYWAIT P0, [R0+URZ], R3 ;  /* 0x00000003000075a7 */ /* 0x0002a600080011ff */
[----:B--2---:R-:W-:Y:S05]  /*4430*/  @!P0 NANOSLEEP.SYNCS 0x989680 ;  /* 0x009896800000895d */ /* 0x004fea0003900000 */
[----:B------:R-:W2:Y:S02]  /*4440*/  @!P0 SYNCS.PHASECHK.TRANS64 P0, [R0+URZ], R3 ;  /* 0x00000003000085a7 */ /* 0x000ea400080010ff */
[----:B--2---:R-:W-:Y:S05]  /*4450*/  @P0 BRA `(.L_x_81) ;  /* 0x0000000000200947 */ /* 0x004fea0003800000 */
.L_x_82:
[----:B--2---:R2:W4:Y:S02]  /*4460*/  SYNCS.PHASECHK.TRANS64.TRYWAIT P0, [R0+URZ], R3 ;  /* 0x00000003000075a7 */ /* 0x00452400080011ff */
[----:B----4-:R-:W-:Y:S05]  /*4470*/  @!P0 NANOSLEEP.SYNCS 0x989680 ;  /* 0x009896800000895d */ /* 0x010fea0003900000 */
[----:B------:R-:W4:Y:S02]  /*4480*/  @!P0 SYNCS.PHASECHK.TRANS64 P0, [R0+URZ], R3 ;  /* 0x00000003000085a7 */ /* 0x000f2400080010ff */
[----:B----4-:R-:W-:Y:S05]  /*4490*/  @!P0 BRA `(.L_x_82) ;  /* 0xfffffffc00f08947 */ /* 0x010fea000383ffff */
[----:B------:R-:W-:Y:S05]  /*44a0*/  BRA `(.L_x_81) ;  /* 0x00000000000c7947 */ /* 0x000fea0003800000 */
.L_x_77:
[----:B------:R-:W-:-:S04]  /*44b0*/  UIADD3 UR4, UPT, UPT, UR41, 0x110, URZ ;  /* 0x0000011029047890 */ /* 0x000fc8000fffe0ff */
[----:B------:R-:W-:-:S09]  /*44c0*/  UPRMT UR4, UR69, 0x654, UR4 ;  /* 0x0000065445047896 */ /* 0x000fd20008000004 */
[----:B------:R-:W-:Y:S03]  /*44d0*/  SYNCS.ARRIVE.TRANS64.RED.A1T0 RZ, [UR4], RZ ;  /* 0x000000ffffff79a7 */ /* 0x000fe60008100404 */
.L_x_81:
[----:B-12---:R-:W-:Y:S01]  /*44e0*/  SHF.L.U32 R3, RZ, 0x1f, RZ ;  /* 0x0000001fff037819 */ /* 0x006fe200000006ff */
[----:B------:R-:W-:Y:S01]  /*44f0*/  UIADD3 UR4, UPT, UPT, UR41, 0x110, URZ ;  /* 0x0000011029047890 */ /* 0x000fe2000fffe0ff */
[----:B------:R-:W-:Y:S02]  /*4500*/  PLOP3.LUT P0, PT, PT, PT, UP1, 0x80, 0x8 ;  /* 0x000000000008781c */ /* 0x000fe40003f0f018 */
[----:B------:R-:W1:Y:S02]  /*4510*/  SYNCS.PHASECHK.TRANS64.TRYWAIT P1, [UR41+0x110], R3 ;  /* 0x00011003ff0075a7 */ /* 0x000e640008021129 */
[----:B-1----:R-:W-:Y:S09]  /*4520*/  @!P1 BRA `(.L_x_83) ;  /* 0x0000006000c89947 */ /* 0x002ff20003800000 */
.L_x_180:
[----:B------:R-:W-:Y:S01]  /*4530*/  @!UP1 UPRMT UR4, UR69, 0x654, UR4 ;  /* 0x0000065445049896 */ /* 0x000fe20008000004 */
[----:B------:R-:W-:Y:S01]  /*4540*/  UMOV UR5, 0xffff ;  /* 0x0000ffff00057882 */ /* 0x000fe20000000000 */
[----:B------:R-:W-:-:S07]  /*4550*/  UMOV UR6, 0x1 ;  /* 0x0000000100067882 */ /* 0x000fce0000000000 */
[----:B------:R-:W-:Y:S01]  /*4560*/  @!P0 SYNCS.ARRIVE.TRANS64.RED.A1T0 RZ, [UR4], RZ ;  /* 0x000000ffffff89a7 */ /* 0x000fe20008100404 */
[----:B------:R-:W-:Y:S01]  /*4570*/  NOP ;  /* 0x0000000000007918 */ /* 0x000fe20000000000 */
[----:B-1----:R-:W1:Y:S01]  /*4580*/  LDS R0, [UR8+0x14] ;  /* 0x00001408ff007984 */ /* 0x002e620008000800 */
[----:B------:R-:W-:-:S04]  /*4590*/  ULOP3.LUT UR4, UR67, 0xffff, URZ, 0xc0, !UPT ;  /* 0x0000ffff43047892 */ /* 0x000fc8000f8ec0ff */
[----:B------:R-:W-:-:S04]  /*45a0*/  USHF.R.U32.HI UR4, URZ, 0x5, UR4 ;  /* 0x00000005ff047899 */ /* 0x000fc80008011604 */
[----:B------:R-:W-:Y:S02]  /*45b0*/  USHF.L.U32 UR5, UR5, UR4, URZ ;  /* 0x0000000405057299 */ /* 0x000fe400080006ff */
[----:B------:R-:W-:-:S04]  /*45c0*/  USHF.L.U32 UR4, UR6, UR4, URZ ;  /* 0x0000000406047299 */ /* 0x000fc800080006ff */
[----:B-1----:R-:W-:-:S04]  /*45d0*/  LOP3.LUT R0, R0, UR5, RZ, 0xc0, !PT ;  /* 0x0000000500007c12 */ /* 0x002fc8000f8ec0ff */
[----:B------:R-:W-:-:S13]  /*45e0*/  ISETP.NE.AND P0, PT, R0, UR5, PT ;  /* 0x0000000500007c0c */ /* 0x000fda000bf05270 */
[----:B------:R-:W-:Y:S05]  /*45f0*/  @P0 BRA `(.L_x_84) ;  /* 0x0000000000580947 */ /* 0x000fea0003800000 */
[----:B------:R-:W1:Y:S02]  /*4600*/  LDS R0, [UR8+0x18] ;  /* 0x00001808ff007984 */ /* 0x000e640008000800 */
[----:B-1----:R-:W-:-:S04]  /*4610*/  LOP3.LUT R0, R0, UR4, RZ, 0xc0, !PT ;  /* 0x0000000400007c12 */ /* 0x002fc8000f8ec0ff */
[----:B------:R-:W-:-:S13]  /*4620*/  ISETP.NE.AND P0, PT, R0, UR4, PT ;  /* 0x0000000400007c0c */ /* 0x000fda000bf05270 */
[----:B------:R-:W-:Y:S05]  /*4630*/  @P0 BRA `(.L_x_85) ;  /* 0x00000000003c0947 */ /* 0x000fea0003800000 */
[----:B------:R-:W1:Y:S01]  /*4640*/  S2R R2, SR_LANEID ;  /* 0x0000000000027919 */ /* 0x000e620000000000 */
[----:B------:R-:W-:Y:S01]  /*4650*/  ULOP3.LUT UR5, URZ, UR5, URZ, 0x33, !UPT ;  /* 0x00000005ff057292 */ /* 0x000fe2000f8e33ff */
[----:B------:R-:W-:Y:S01]  /*4660*/  LOP3.LUT R4, RZ, UR4, RZ, 0x33, !PT ;  /* 0x00000004ff047c12 */ /* 0x000fe2000f8e33ff */
[----:B------:R-:W-:Y:S02]  /*4670*/  VOTEU.ANY UR4, UPT, PT ;  /* 0x0000000000047886 */ /* 0x000fe400038e0100 */
[----:B------:R-:W-:Y:S01]  /*4680*/  UFLO.U32 UR4, UR4 ;  /* 0x00000004000472bd */ /* 0x000fe200080e0000 */
[----:B------:R-:W2:Y:S01]  /*4690*/  REDUX UR6, R4 ;  /* 0x00000000040673c4 */ /* 0x000ea20000000000 */
[----:B------:R-:W-:-:S06]  /*46a0*/  IMAD.U32 R0, RZ, RZ, UR5 ;  /* 0x00000005ff007e24 */ /* 0x000fcc000f8e00ff */
[----:B------:R4:W-:Y:S01]  /*46b0*/  UTCATOMSWS.AND URZ, UR5 ;  /* 0x0000000500ff79e3 */ /* 0x0009e20008000000 */
[----:B------:R-:W3:Y:S01]  /*46c0*/  REDUX UR7, R0 ;  /* 0x00000000000773c4 */ /* 0x000ee20000000000 */
[----:B-1----:R-:W-:Y:S01]  /*46d0*/  ISETP.EQ.U32.AND P0, PT, R2, UR4, PT ;  /* 0x0000000402007c0c */ /* 0x002fe2000bf02070 */
[----:B--2---:R-:W-:Y:S01]  /*46e0*/  IMAD.U32 R2, RZ, RZ, UR6 ;  /* 0x00000006ff027e24 */ /* 0x004fe2000f8e00ff */
[----:B---3--:R-:W-:-:S11]  /*46f0*/  MOV R3, UR7 ;  /* 0x0000000700037c02 */ /* 0x008fd60008000f00 */
[----:B------:R4:W-:Y:S04]  /*4700*/  @P0 ATOMS.AND RZ, [UR8+0x14], R3 ;  /* 0x00001403ffff098c */ /* 0x0009e8000a800008 */
[----:B------:R4:W-:Y:S01]  /*4710*/  @P0 ATOMS.AND RZ, [UR8+0x18], R2 ;  /* 0x00001802ffff098c */ /* 0x0009e2000a800008 */
[----:B------:R-:W-:Y:S05]  /*4720*/  BRA `(.L_x_86) ;  /* 0x0000000000147947 */ /* 0x000fea0003800000 */
.L_x_85:
[----:B------:R-:W-:Y:S02]  /*4730*/  MOV R2, 0x4750 ;  /* 0x0000475000027802 */ /* 0x000fe40000000f00 */
[----:B---3-5:R-:W-:Y:S05]  /*4740*/  CALL.REL.NOINC `($__internal_0_$__cuda_sm10x_tcgen05_guardrail_trap_col_being_dealloced_not_returned_by_alloc) ;  /* 0x0000006400a87944 */ /* 0x028fea0003c00000 */
[----:B------:R-:W-:Y:S05]  /*4750*/  BRA `(.L_x_86) ;  /* 0x0000000000087947 */ /* 0x000fea0003800000 */
.L_x_84:
[----:B------:R-:W-:Y:S02]  /*4760*/  MOV R2, 0x4780 ;  /* 0x0000478000027802 */ /* 0x000fe40000000f00 */
[----:B---3-5:R-:W-:Y:S05]  /*4770*/  CALL.REL.NOINC `($__internal_2_$__cuda_sm10x_tcgen05_guardrail_trap_unallocated_columns_being_dealloced) ;  /* 0x0000006400b47944 */ /* 0x028fea0003c00000 */
.L_x_86:
[----:B------:R-:W-:Y:S01]  /*4780*/  NOP ;  /* 0x0000000000007918 */ /* 0x000fe20000000000 */
[----:B----4-:R-:W-:Y:S05]  /*4790*/  EXIT ;  /* 0x000000000000794d */ /* 0x010fea0003800000 */
.L_x_57:
[----:B------:R-:W-:-:S09]  /*47a0*/  UISETP.NE.OR UP0, UPT, UR18, 0x3, !UP3 ;  /* 0x000000031200788c */ /* 0x000fd2000df05670 */
[----:B------:R-:W-:Y:S05]  /*47b0*/  BRA.U UP0, `(.L_x_87) ;  /* 0x0000001100b87547 */ /* 0x000fea000b800000 */
[----:B------:R-:W1:Y:S01]  /*47c0*/  LDCU UR31, c[0x0][0x370] ;  /* 0x00006e00ff1f77ac */ /* 0x000e620008000800 */
[----:B------:R-:W2:Y:S01]  /*47d0*/  LDC.64 R16, c[0x0][0x348] ;  /* 0x0000d200ff107b82 */ /* 0x000ea20000000a00 */
[----:B------:R-:W-:Y:S02]  /*47e0*/  HFMA2 R13, -RZ, RZ, 0, 0 ;  /* 0x00000000ff0d7431 */ /* 0x000fe400000001ff */
[----:B------:R-:W-:Y:S01]  /*47f0*/  IMAD.MOV.U32 R15, RZ, RZ, 0x1 ;  /* 0x00000001ff0f7424 */ /* 0x000fe200078e00ff */
[----:B------:R-:W1:Y:S01]  /*4800*/  LDCU.128 UR48, c[0x0][0xb10] ;  /* 0x00016200ff3077ac */ /* 0x000e620008000c00 */
[----:B------:R-:W-:Y:S01]  /*4810*/  IMAD.MOV.U32 R14, RZ, RZ, RZ ;  /* 0x000000ffff0e7224 */ /* 0x000fe200078e00ff */
[----:B------:R-:W-:Y:S01]  /*4820*/  MOV R7, 0x2000 ;  /* 0x0000200000077802 */ /* 0x000fe20000000f00 */
[----:B------:R-:W3:Y:S01]  /*4830*/  LDCU UR30, c[0x0][0x374] ;  /* 0x00006e80ff1e77ac */ /* 0x000ee20008000800 */
[----:B------:R-:W4:Y:S01]  /*4840*/  LDC.64 R2, c[0x0][0x888] ;  /* 0x00022200ff027b82 */ /* 0x000f220000000a00 */
[----:B------:R-:W3:Y:S01]  /*4850*/  LDCU UR15, c[0x0][0xb0c] ;  /* 0x00016180ff0f77ac */ /* 0x000ee20008000800 */
[----:B------:R-:W2:Y:S06]  /*4860*/  LDCU UR46, c[0x0][0xb20] ;  /* 0x00016400ff2e77ac */ /* 0x000eac0008000800 */
[----:B------:R-:W4:Y:S01]  /*4870*/  LDC.64 R4, c[0x0][0x890] ;  /* 0x00022400ff047b82 */ /* 0x000f220000000a00 */
[----:B------:R-:W2:Y:S01]  /*4880*/  LDCU UR4, c[0x0][0xb30] ;  /* 0x00016600ff0477ac */ /* 0x000ea20008000800 */
[----:B------:R-:W-:Y:S01]  /*4890*/  UMOV UR21, 0x400 ;  /* 0x0000040000157882 */ /* 0x000fe20000000000 */
[----:B-1----:R-:W-:-:S02]  /*48a0*/  UIMAD.WIDE.U32 UR6, UR31, UR48, URZ ;  /* 0x000000301f0672a5 */ /* 0x002fc4000f8e00ff */
[----:B---3--:R-:W-:Y:S02]  /*48b0*/  UIMAD.WIDE.U32 UR8, UR30, UR51, URZ ;  /* 0x000000331e0872a5 */ /* 0x008fe4000f8e00ff */
[----:B------:R-:W-:Y:S02]  /*48c0*/  ULEA UR21, UR47, UR21, 0x18 ;  /* 0x000000152f157291 */ /* 0x000fe4000f8ec0ff */
[----:B------:R-:W-:Y:S02]  /*48d0*/  UPLOP3.LUT UP2, UPT, UPT, UPT, UPT, 0x40, 0x4 ;  /* 0x000000000004789c */ /* 0x000fe40003f4e870 */
[----:B------:R-:W-:Y:S01]  /*48e0*/  UIADD3 UR37, UPT, UPT, UR21, 0x58, URZ ;  /* 0x0000005815257890 */ /* 0x000fe2000fffe0ff */
[----:B------:R-:W-:Y:S01]  /*48f0*/  UMOV UR6, UR7 ;  /* 0x0000000700067c82 */ /* 0x000fe20008000000 */
[----:B------:R-:W-:Y:S01]  /*4900*/  UMOV UR38, UR9 ;  /* 0x0000000900267c82 */ /* 0x000fe20008000000 */
[----:B------:R-:W-:Y:S02]  /*4910*/  UISETP.GE.AND UP0, UPT, UR45, 0x1, UPT ;  /* 0x000000012d00788c */ /* 0x000fe4000bf06270 */
[----:B------:R-:W-:Y:S01]  /*4920*/  UISETP.NE.AND UP4, UPT, UR45, 0x1, UPT ;  /* 0x000000012d00788c */ /* 0x000fe2000bf85270 */
[----:B------:R-:W1:Y:S01]  /*4930*/  LDCU.64 UR22, c[0x0][0xb28] ;  /* 0x00016500ff1677ac */ /* 0x000e620008000a00 */
[----:B------:R-:W-:-:S02]  /*4940*/  UISETP.NE.AND UP6, UPT, UR15, 0x1, UPT ;  /* 0x000000010f00788c */ /* 0x000fc4000bfc5270 */
[----:B------:R-:W-:Y:S02]  /*4950*/  UISETP.NE.AND UP5, UPT, UR50, 0x1, UPT ;  /* 0x000000013200788c */ /* 0x000fe4000bfa5270 */
[----:B------:R-:W-:Y:S02]  /*4960*/  UIADD3 UR41, UPT, UPT, UR21, 0x40, URZ ;  /* 0x0000004015297890 */ /* 0x000fe4000fffe0ff */
[----:B------:R-:W-:Y:S02]  /*4970*/  UIADD3 UR33, UPT, UPT, UR21, 0x48, URZ ;  /* 0x0000004815217890 */ /* 0x000fe4000fffe0ff */
[----:B------:R-:W-:Y:S02]  /*4980*/  UIADD3 UR25, UPT, UPT, UR21, 0x50, URZ ;  /* 0x0000005015197890 */ /* 0x000fe4000fffe0ff */
[----:B------:R-:W-:Y:S02]  /*4990*/  UPRMT UR37, UR47, 0x654, UR37 ;  /* 0x000006542f257896 */ /* 0x000fe40008000025 */
[----:B------:R-:W-:-:S02]  /*49a0*/  USHF.R.U32.HI UR39, URZ, UR49, UR6 ;  /* 0x00000031ff277299 */ /* 0x000fc40008011606 */
[----:B--2---:R-:W-:Y:S02]  /*49b0*/  USHF.R.U32.HI UR38, URZ, UR46, UR38 ;  /* 0x0000002eff267299 */ /* 0x004fe40008011626 */
[----:B------:R-:W-:-:S11]  /*49c0*/  UISETP.NE.AND UP3, UPT, UR4, 0x1, UPT ;  /* 0x000000010400788c */ /* 0x000fd6000bf65270 */
.L_x_98:
[C---:B------:R-:W-:Y:S02]  /*49d0*/  LEA R12, R14.reuse, UR21, 0x3 ;  /* 0x000000150e0c7c11 */ /* 0x040fe4000f8e18ff */
[----:B------:R-:W-:Y:S02]  /*49e0*/  SHF.L.U32 R9, R13, 0x1f, RZ ;  /* 0x0000001f0d097819 */ /* 0x000fe400000006ff */
[----:B------:R-:W-:Y:S02]  /*49f0*/  LEA R10, R14, UR21, 0x4 ;  /* 0x000000150e0a7c11 */ /* 0x000fe4000f8e20ff */
[----:B------:R-:W2:Y:S02]  /*4a00*/  SYNCS.PHASECHK.TRANS64.TRYWAIT P0, [R12+URZ+0x90], R9 ;  /* 0x000090090c0075a7 */ /* 0x000ea400080011ff */
[----:B--23--:R-:W-:Y:S05]  /*4a10*/  @!P0 BRA `(.L_x_88) ;  /* 0x0000005c00a48947 */ /* 0x00cfea0003800000 */
.L_x_181:
[----:B--2---:R-:W2:Y:S01]  /*4a20*/  LDS.128 R8, [R10+0x120] ;  /* 0x000120000a087984 */ /* 0x004ea20000000c00 */
[----:B------:R-:W-:Y:S01]  /*4a30*/  UISETP.GE.AND UP0, UPT, UR45, 0x1, UPT ;  /* 0x000000012d00788c */ /* 0x000fe2000bf06270 */
[----:B------:R-:W-:Y:S01]  /*4a40*/  @!PT LDS RZ, [RZ] ;  /* 0x00000000fffff984 */ /* 0x000fe20000000800 */
[----:B------:R-:W-:Y:S01]  /*4a50*/  @!PT LDS RZ, [RZ] ;  /* 0x00000000fffff984 */ /* 0x000fe20000000800 */
[----:B------:R-:W-:Y:S01]  /*4a60*/  @!PT LDS RZ, [RZ] ;  /* 0x00000000fffff984 */ /* 0x000fe20000000800 */
[----:B------:R-:W-:Y:S01]  /*4a70*/  @!PT LDS RZ, [RZ] ;  /* 0x00000000fffff984 */ /* 0x000fe20000000800 */
[----:B------:R3:W-:Y:S06]  /*4a80*/  MEMBAR.ALL.CTA ;  /* 0x0000000000007992 */ /* 0x0007ec0000008000 */
[----:B---3--:R-:W3:Y:S01]  /*4a90*/  FENCE.VIEW.ASYNC.S ;  /* 0x00000000000073c6 */ /* 0x008ee20000000000 */
[----:B--2---:R-:W-:Y:S11]  /*4aa0*/  LOP3.LUT P0, RZ, R10, 0x1, RZ, 0xc0, !PT ;  /* 0x000000010aff7812 */ /* 0x004ff6000780c0ff */
[----:B------:R-:W-:Y:S02]  /*4ab0*/  @!UPT UIADD3 URZ, UPT, UPT, URZ, URZ, URZ ;  /* 0x000000fffffff290 */ /* 0x000fe4000fffe0ff */
[----:B---3--:R-:W-:Y:S01]  /*4ac0*/  VOTEU.ANY UP1, P0 ;  /* 0x0000000000ff7886 */ /* 0x008fe20000020100 */
[----:B------:R-:W-:Y:S11]  /*4ad0*/  PLOP3.LUT P0, PT, PT, PT, UP1, 0x80, 0x8 ;  /* 0x000000000008781c */ /* 0x000ff60003f0f018 */
[----:B------:R-:W-:Y:S02]  /*4ae0*/  @!UPT UIADD3 URZ, UPT, UPT, URZ, URZ, URZ ;  /* 0x000000fffffff290 */ /* 0x000fe4000fffe0ff */
[----:B------:R-:W-:Y:S02]  /*4af0*/  @P0 SHF.R.U32.HI R0, RZ, 0x10, R9 ;  /* 0x00000010ff000819 */ /* 0x000fe40000011609 */
[----:B------:R-:W-:Y:S02]  /*4b00*/  @P0 MOV R6, R8 ;  /* 0x0000000800060202 */ /* 0x000fe40000000f00 */
[----:B------:R-:W-:Y:S01]  /*4b10*/  @P0 R2UR UR4, R0 ;  /* 0x00000000000402ca */ /* 0x000fe200000e0000 */
[----:B------:R-:W-:Y:S01]  /*4b20*/  VIADD R0, R12, 0xa0 ;  /* 0x000000a00c007836 */ /* 0x000fe20000000000 */
[----:B------:R-:W-:Y:S02]  /*4b30*/  @P0 LOP3.LUT R8, R9, 0xffff, RZ, 0xc0, !PT ;  /* 0x0000ffff09080812 */ /* 0x000fe400078ec0ff */
[----:B------:R-:W-:Y:S02]  /*4b40*/  @P0 R2UR UR6, R6 ;  /* 0x00000000060602ca */ /* 0x000fe400000e0000 */
[----:B------:R-:W-:Y:S02]  /*4b50*/  PRMT R0, RZ, 0x654, R0 ;  /* 0x00000654ff007816 */ /* 0x000fe40000000000 */
[----:B------:R-:W-:Y:S02]  /*4b60*/  @P0 R2UR UR5, R8 ;  /* 0x00000000080502ca */ /* 0x000fe400000e0000 */
[----:B------:R2:W-:Y:S03]  /*4b70*/  SYNCS.ARRIVE.TRANS64.RED.A1T0 RZ, [R0+URZ], RZ ;  /* 0x000000ff00ff79a7 */ /* 0x0005e600081004ff */
[----:B------:R-:W-:Y:S04]  /*4b80*/  @UP1 UMOV UR29, UR4 ;  /* 0x00000004001d1c82 */ /* 0x000fe80008000000 */
[----:B------:R-:W-:Y:S04]  /*4b90*/  @UP1 UMOV UR14, UR6 ;  /* 0x00000006000e1c82 */ /* 0x000fe80008000000 */
[----:B------:R-:W-:Y:S01]  /*4ba0*/  @UP1 UMOV UR13, UR5 ;  /* 0x00000005000d1c82 */ /* 0x000fe20008000000 */
[----:B------:R-:W-:Y:S05]  /*4bb0*/  BRA.U !UP0, `(.L_x_89) ;  /* 0x0000000108a47547 */ /* 0x000fea000b800000 */
[----:B------:R-:W-:Y:S02]  /*4bc0*/  UIMAD.WIDE.U32 UR16, UR13, UR51, URZ ;  /* 0x000000330d1072a5 */ /* 0x000fe4000f8e00ff */
[----:B------:R-:W-:Y:S02]  /*4bd0*/  UIMAD.WIDE.U32 UR18, UR14, UR48, URZ ;  /* 0x000000300e1272a5 */ /* 0x000fe4000f8e00ff */
[----:B------:R-:W-:Y:S02]  /*4be0*/  USEL UR4, UR30, UR38, !UP5 ;  /* 0x000000261e047287 */ /* 0x000fe4000e800000 */
[----:B------:R-:W-:Y:S02]  /*4bf0*/  USEL UR7, UR31, UR39, !UP6 ;  /* 0x000000271f077287 */ /* 0x000fe4000f000000 */
[----:B-1----:R-:W-:Y:S02]  /*4c00*/  UIMAD.WIDE.U32 UR8, UR4, UR22, URZ ;  /* 0x00000016040872a5 */ /* 0x002fe4000f8e00ff */
[----:B------:R-:W-:Y:S01]  /*4c10*/  UIMAD.WIDE.U32 UR10, UR7, UR22, URZ ;  /* 0x00000016070a72a5 */ /* 0x000fe2000f8e00ff */
[----:B------:R-:W-:Y:S02]  /*4c20*/  UMOV UR5, UR17 ;  /* 0x0000001100057c82 */ /* 0x000fe40008000000 */
[----:B------:R-:W-:Y:S03]  /*4c30*/  USHF.R.U32.HI UR6, URZ, UR46, UR5 ;  /* 0x0000002eff067299 */ /* 0x000fe60008011605 */
[----:B------:R-:W-:Y:S01]  /*4c40*/  UMOV UR5, UR19 ;  /* 0x0000001300057c82 */ /* 0x000fe20008000000 */
[----:B------:R-:W-:Y:S02]  /*4c50*/  USEL UR6, UR13, UR6, !UP5 ;  /* 0x000000060d067287 */ /* 0x000fe4000e800000 */
[----:B------:R-:W-:Y:S03]  /*4c60*/  USHF.R.U32.HI UR12, URZ, UR49, UR5 ;  /* 0x00000031ff0c7299 */ /* 0x000fe60008011605 */
[----:B------:R-:W-:Y:S02]  /*4c70*/  UMOV UR5, UR9 ;  /* 0x0000000900057c82 */ /* 0x000fe40008000000 */
[----:B------:R-:W-:Y:S03]  /*4c80*/  @UP4 USHF.R.U32.HI UR4, URZ, UR23, UR5 ;  /* 0x00000017ff044299 */ /* 0x000fe60008011605 */
[----:B------:R-:W-:Y:S01]  /*4c90*/  UMOV UR5, UR11 ;  /* 0x0000000b00057c82 */ /* 0x000fe20008000000 */
[----:B------:R-:W-:Y:S02]  /*4ca0*/  UIMAD UR4, UR45, UR4, URZ ;  /* 0x000000042d0472a4 */ /* 0x000fe4000f8e02ff */
[----:B------:R-:W-:Y:S02]  /*4cb0*/  @UP4 USHF.R.U32.HI UR7, URZ, UR23, UR5 ;  /* 0x00000017ff074299 */ /* 0x000fe40008011605 */
[----:B------:R-:W-:Y:S02]  /*4cc0*/  UIMAD.WIDE.U32 UR10, UR6, UR22, URZ ;  /* 0x00000016060a72a5 */ /* 0x000fe4000f8e00ff */
[----:B------:R-:W-:Y:S02]  /*4cd0*/  USEL UR5, UR14, UR12, !UP6 ;  /* 0x0000000c0e057287 */ /* 0x000fe4000f000000 */
[----:B------:R-:W-:Y:S02]  /*4ce0*/  UIMAD UR8, UR45, UR7, URZ ;  /* 0x000000072d0872a4 */ /* 0x000fe4000f8e02ff */
[----:B------:R-:W-:Y:S03]  /*4cf0*/  UISETP.GE.AND UP0, UPT, UR6, UR4, UPT ;  /* 0x000000040600728c */ /* 0x000fe6000bf06270 */
[----:B------:R-:W-:Y:S01]  /*4d00*/  UMOV UR4, UR11 ;  /* 0x0000000b00047c82 */ /* 0x000fe20008000000 */
[----:B------:R-:W-:Y:S02]  /*4d10*/  UISETP.GE.OR UP0, UPT, UR5, UR8, UP0 ;  /* 0x000000080500728c */ /* 0x000fe40008706670 */
[----:B------:R-:W-:Y:S02]  /*4d20*/  USHF.R.U32.HI UR4, URZ, UR23, UR4 ;  /* 0x00000017ff047299 */ /* 0x000fe40008011604 */
[----:B------:R-:W-:Y:S02]  /*4d30*/  UIMAD.WIDE.U32 UR8, UR5, UR22, URZ ;  /* 0x00000016050872a5 */ /* 0x000fe4000f8e00ff */
[----:B------:R-:W-:Y:S04]  /*4d40*/  USEL UR10, UR6, UR4, !UP4 ;  /* 0x00000004060a7287 */ /* 0x000fe8000e000000 */
[----:B------:R-:W-:Y:S01]  /*4d50*/  UIADD3 UR11, UPT, UPT, -UR10, URZ, URZ ;  /* 0x000000ff0a0b7290 */ /* 0x000fe2000fffe1ff */
[----:B------:R-:W-:Y:S02]  /*4d60*/  @!UP0 UMOV UR4, UR9 ;  /* 0x0000000900048c82 */ /* 0x000fe40008000000 */
[----:B------:R-:W-:Y:S02]  /*4d70*/  @!UP0 USHF.R.U32.HI UR4, URZ, UR23, UR4 ;  /* 0x00000017ff048299 */ /* 0x000fe40008011604 */
[----:B------:R-:W-:Y:S02]  /*4d80*/  UIMAD UR8, UR45, UR11, UR6 ;  /* 0x0000000b2d0872a4 */ /* 0x000fe4000f8e0206 */
[----:B------:R-:W-:Y:S04]  /*4d90*/  @!UP0 USEL UR4, UR5, UR4, !UP4 ;  /* 0x0000000405048287 */ /* 0x000fe8000e000000 */
[----:B------:R-:W-:Y:S02]  /*4da0*/  @!UP0 UIMAD UR7, UR7, UR8, UR4 ;  /* 0x00000008070782a4 */ /* 0x000fe4000f8e0204 */
[----:B------:R-:W-:Y:S02]  /*4db0*/  @!UP0 UIADD3 UR9, UPT, UPT, UR10, -UR4, URZ ;  /* 0x800000040a098290 */ /* 0x000fe4000fffe0ff */
[----:B------:R-:W-:Y:S02]  /*4dc0*/  UIADD3 UR8, UPT, UPT, -UR6, URZ, URZ ;  /* 0x000000ff06087290 */ /* 0x000fe4000fffe1ff */
[----:B------:R-:W-:Y:S02]  /*4dd0*/  UIADD3 UR4, UPT, UPT, -UR5, URZ, URZ ;  /* 0x000000ff05047290 */ /* 0x000fe4000fffe1ff */
[----:B------:R-:W-:Y:S03]  /*4de0*/  @!UP0 UIMAD UR6, UR9, UR45, UR5 ;  /* 0x0000002d090682a4 */ /* 0x000fe6000f8e0205 */
[----:B------:R-:W-:Y:S01]  /*4df0*/  @!UP0 UMOV UR5, UR7 ;  /* 0x0000000700058c82 */ /* 0x000fe20008000000 */
[----:B------:R-:W-:Y:S02]  /*4e00*/  UIMAD UR7, UR15, UR4, UR14 ;  /* 0x000000040f0772a4 */ /* 0x000fe4000f8e020e */
[----:B------:R-:W-:Y:S02]  /*4e10*/  UIMAD UR4, UR50, UR8, UR13 ;  /* 0x00000008320472a4 */ /* 0x000fe4000f8e020d */
[----:B------:R-:W-:Y:S02]  /*4e20*/  UIMAD UR14, UR5, UR15, UR7 ;  /* 0x0000000f050e72a4 */ /* 0x000fe4000f8e0207 */
[----:B------:R-:W-:Y:S11]  /*4e30*/  UIMAD UR13, UR6, UR50, UR4 ;  /* 0x00000032060d72a4 */ /* 0x000ff6000f8e0204 */
[----:B------:R-:W-:Y:S01]  /*4e40*/  @!UPT UIADD3 URZ, UPT, UPT, URZ, URZ, URZ ;  /* 0x000000fffffff290 */ /* 0x000fe2000fffe0ff */
.L_x_89:
[----:B------:R-:W3:Y:S01]  /*4e50*/  @!UP3 LDCU.128 UR8, c[0x0][0xb10] ;  /* 0x00016200ff08b7ac */ /* 0x000ee20008000c00 */
[C---:B----4-:R-:W-:Y:S02]  /*4e60*/  ISETP.NE.U32.AND P1, PT, R4.reuse, RZ, PT ;  /* 0x000000ff0400720c */ /* 0x050fe40003f25070 */
[----:B------:R-:W-:Y:S02]  /*4e70*/  ISETP.NE.U32.AND P0, PT, R4, RZ, PT ;  /* 0x000000ff0400720c */ /* 0x000fe40003f05070 */
[C---:B------:R-:W-:Y:S02]  /*4e80*/  ISETP.NE.AND.EX P1, PT, R5.reuse, RZ, PT, P1 ;  /* 0x000000ff0500720c */ /* 0x040fe40003f25310 */
[----:B------:R-:W-:Y:S01]  /*4e90*/  ISETP.NE.AND.EX P0, PT, R5, RZ, PT, P0 ;  /* 0x000000ff0500720c */ /* 0x000fe20003f05300 */
[----:B------:R-:W4:Y:S01]  /*4ea0*/  @!UP3 LDCU UR5, c[0x0][0xb0c] ;  /* 0x00016180ff05b7ac */ /* 0x000f220008000800 */
[----:B------:R-:W-:Y:S01]  /*4eb0*/  SHF.L.U32 R9, R15, 0x1f, RZ ;  /* 0x0000001f0f097819 */ /* 0x000fe200000006ff */
[----:B------:R-:W-:Y:S02]  /*4ec0*/  USHF.L.U32 UR42, UR24, 0x8, URZ ;  /* 0x00000008182a7899 */ /* 0x000fe400080006ff */
[----:B------:R-:W-:Y:S02]  /*4ed0*/  USHF.L.U32 UR43, UR20, 0x6, URZ ;  /* 0x00000006142b7899 */ /* 0x000fe400080006ff */
[----:B---3--:R-:W-:Y:S07]  /*4ee0*/  UIMAD.WIDE.U32 UR6, UR14, UR8, URZ ;  /* 0x000000080e0672a5 */ /* 0x008fee000f8e00ff */
[----:B------:R-:W-:Y:S01]  /*4ef0*/  @!UP3 UMOV UR4, UR7 ;  /* 0x000000070004bc82 */ /* 0x000fe20008000000 */
[----:B----4-:R-:W-:Y:S02]  /*4f00*/  @!UP3 UISETP.NE.AND UP0, UPT, UR5, 0x1, UPT ;  /* 0x000000010500b88c */ /* 0x010fe4000bf05270 */
[----:B------:R-:W-:Y:S02]  /*4f10*/  @!UP3 USHF.R.U32.HI UR4, URZ, UR9, UR4 ;  /* 0x00000009ff04b299 */ /* 0x000fe40008011604 */
[----:B------:R-:W-:Y:S02]  /*4f20*/  UIMAD.WIDE.U32 UR6, UR13, UR11, URZ ;  /* 0x0000000b0d0672a5 */ /* 0x000fe4000f8e00ff */
[----:B------:R-:W-:Y:S02]  /*4f30*/  @!UP3 USEL UR8, UR14, UR4, !UP0 ;  /* 0x000000040e08b287 */ /* 0x000fe4000c000000 */
[----:B------:R-:W-:Y:S03]  /*4f40*/  @!UP3 UISETP.NE.AND UP0, UPT, UR10, 0x1, UPT ;  /* 0x000000010a00b88c */ /* 0x000fe6000bf05270 */
[----:B------:R-:W-:Y:S02]  /*4f50*/  @!UP3 UMOV UR6, UR7 ;  /* 0x000000070006bc82 */ /* 0x000fe40008000000 */
[----:B------:R-:W3:Y:S02]  /*4f60*/  @!UP3 LDCU UR4, c[0x0][0xb20] ;  /* 0x00016400ff04b7ac */ /* 0x000ee40008000800 */
[----:B---3--:R-:W-:Y:S04]  /*4f70*/  @!UP3 USHF.R.U32.HI UR6, URZ, UR4, UR6 ;  /* 0x00000004ff06b299 */ /* 0x008fe80008011606 */
[----:B------:R-:W-:Y:S04]  /*4f80*/  @!UP3 USEL UR6, UR13, UR6, !UP0 ;  /* 0x000000060d06b287 */ /* 0x000fe8000c000000 */
[----:B------:R-:W-:Y:S02]  /*4f90*/  @!UP3 UIADD3 UR4, UPT, UPT, -UR8, UR6, URZ ;  /* 0x000000060804b290 */ /* 0x000fe4000fffe1ff */
[----:B------:R-:W-:Y:S02]  /*4fa0*/  @!UP3 UIADD3 UR6, UPT, UPT, UR8, -UR6, URZ ;  /* 0x800000060806b290 */ /* 0x000fe4000fffe0ff */
[----:B------:R-:W-:Y:S02]  /*4fb0*/  @!UP3 UIMAD UR14, UR4, UR5, UR14 ;  /* 0x00000005040eb2a4 */ /* 0x000fe4000f8e020e */
[----:B------:R-:W-:Y:S01]  /*4fc0*/  @!UP3 UIMAD UR13, UR6, UR10, UR13 ;  /* 0x0000000a060db2a4 */ /* 0x000fe2000f8e020d */
[----:B------:R-:W-:Y:S11]  /*4fd0*/  BRA.U UP2, `(.L_x_90) ;  /* 0x0000000102107547 */ /* 0x000ff6000b800000 */
[----:B--2---:R-:W-:Y:S04]  /*4fe0*/  MOV R0, UR52 ;  /* 0x0000003400007c02 */ /* 0x004fe80008000f00 */
[----:B------:R-:W-:Y:S04]  /*4ff0*/  SHF.L.U32 R11, R0, 0x1f, RZ ;  /* 0x0000001f000b7819 */ /* 0x000fe800000006ff */
[----:B------:R-:W2:Y:S02]  /*5000*/  SYNCS.PHASECHK.TRANS64.TRYWAIT P2, [UR21+0x88], R11 ;  /* 0x0000880bff0075a7 */ /* 0x000ea40008041115 */
[----:B--2---:R-:W-:Y:S05]  /*5010*/  @!P2 BRA `(.L_x_91) ;  /* 0x000000580038a947 */ /* 0x004fea0003800000 */
.L_x_90:
[----:B------:R-:W-:Y:S05]  /*5020*/  @!P1 BRA `(.L_x_92) ;  /* 0x0000000000309947 */ /* 0x000fea0003800000 */
[----:B------:R-:W-:Y:S01]  /*5030*/  ISETP.NE.U32.AND P1, PT, R2, RZ, PT ;  /* 0x000000ff0200720c */ /* 0x000fe20003f25070 */
[----:B------:R-:W3:Y:S01]  /*5040*/  LDCU.64 UR4, c[0x0][0x358] ;  /* 0x00006b00ff0477ac */ /* 0x000ee20008000a00 */
[----:B------:R-:W-:Y:S02]  /*5050*/  IMAD.MOV.U32 R80, RZ, RZ, 0x1 ;  /* 0x00000001ff507424 */ /* 0x000fe400078e00ff */
[----:B------:R-:W-:Y:S11]  /*5060*/  ISETP.NE.AND.EX P1, PT, R3, RZ, PT, P1 ;  /* 0x000000ff0300720c */ /* 0x000ff60003f25310 */
[----:B------:R-:W-:Y:S02]  /*5070*/  @!UPT UIADD3 URZ, UPT, UPT, URZ, URZ, URZ ;  /* 0x000000fffffff290 */ /* 0x000fe4000fffe0ff */
[----:B--2---:R-:W2:Y:S01]  /*5080*/  @P1 LDC.64 R10, c[0x0][0x888] ;  /* 0x00022200ff0a1b82 */ /* 0x004ea20000000a00 */
[----:B------:R-:W-:Y:S04]  /*5090*/  @P1 IMAD R0, R4, UR36, RZ ;  /* 0x0000002404001c24 */ /* 0x000fe8000f8e02ff */
[----:B--2---:R-:W-:Y:S04]  /*50a0*/  @P1 IMAD.WIDE R10, R0, 0x4, R10 ;  /* 0x00000004000a1825 */ /* 0x004fe800078e020a */
[----:B------:R-:W-:Y:S01]  /*50b0*/  HFMA2 R0, -RZ, RZ, 0, 5.9604644775390625e-08 ;  /* 0x00000001ff007431 */ /* 0x000fe200000001ff */
[----:B---3-5:R3:W5:Y:S04]  /*50c0*/  @P1 LDG.E R41, desc[UR4][R10.64] ;  /* 0x000000040a291981 */ /* 0x028768000c1e1900 */
[----:B------:R-:W-:Y:S01]  /*50d0*/  @!P1 PRMT R80, R0, 0x7610, R80 ;  /* 0x0000761000509816 */ /* 0x000fe20000000050 */
[----:B---3--:R-:W4:Y:S06]  /*50e0*/  @!P1 LDC R41, c[0x0][0x880] ;  /* 0x00022000ff299b82 */ /* 0x008f2c0000000800 */
.L_x_92:
[----:B----45:R-:W-:Y:S01]  /*50f0*/  @!P0 FSETP.EQ.AND P1, PT, R41, RZ, PT ;  /* 0x000000ff2900820b */ /* 0x030fe20003f22000 */
[----:B------:R-:W-:Y:S01]  /*5100*/  @!UPT UIADD3 URZ, UPT, UPT, URZ, URZ, URZ ;  /* 0x000000fffffff290 */ /* 0x000fe2000fffe0ff */
[----:B------:R-:W-:Y:S11]  /*5110*/  @!P0 BRA `(.L_x_93) ;  /* 0x0000000000188947 */ /* 0x000ff60003800000 */
[----:B------:R-:W-:Y:S02]  /*5120*/  LOP3.LUT P0, RZ, R80, 0xff, RZ, 0xc0, !PT ;  /* 0x000000ff50ff7812 */ /* 0x000fe4000780c0ff */
[----:B------:R-:W-:Y:S04]  /*5130*/  ISETP.NE.U32.AND P1, PT, R2, RZ, PT ;  /* 0x000000ff0200720c */ /* 0x000fe80003f25070 */
[----:B------:R-:W-:Y:S04]  /*5140*/  ISETP.NE.AND.EX P1, PT, R3, RZ, PT, P1 ;  /* 0x000000ff0300720c */ /* 0x000fe80003f25310 */
[----:B------:R-:W-:Y:S03]  /*5150*/  PLOP3.LUT P1, PT, P1, PT, PT, 0x8, 0x80 ;  /* 0x000000000080781c */ /* 0x000fe60000f2e170 */
[----:B------:R-:W-:Y:S11]  /*5160*/  @P0 FSETP.EQ.AND P1, PT, R41, RZ, PT ;  /* 0x000000ff2900020b */ /* 0x000ff60003f22000 */
[----:B------:R-:W-:Y:S02]  /*5170*/  @!UPT UIADD3 URZ, UPT, UPT, URZ, URZ, URZ ;  /* 0x000000fffffff290 */ /* 0x000fe4000fffe0ff */
.L_x_93:
[----:B------:R-:W3:Y:S01]  /*5180*/  SYNCS.PHASECHK.TRANS64.TRYWAIT P2, [UR21+0x60], R9 ;  /* 0x00006009ff0075a7 */ /* 0x000ee20008041115 */
[----:B------:R-:W-:Y:S04]  /*5190*/  ELECT P0, URZ, PT ;  /* 0x0000000000ff782f */ /* 0x000fe80003800000 */
[----:B------:R-:W-:Y:S11]  /*51a0*/  PLOP3.LUT P1, PT, P1, P0, PT, 0xf2, 0x2f ;  /* 0x00000000002f781c */ /* 0x000ff60000f21e72 */
[----:B------:R-:W-:Y:S02]  /*51b0*/  @!UPT UIADD3 URZ, UPT, UPT, URZ, URZ, URZ ;  /* 0x000000fffffff290 */ /* 0x000fe4000fffe0ff */
[----:B------:R-:W-:Y:S05]  /*51c0*/  @!P1 IADD3 R8, P0, PT, R16, 0x580, RZ ;  /* 0x0000058010089810 */ /* 0x000fea0007f1e0ff */
[----:B------:R-:W-:Y:S01]  /*51d0*/  @!P1 IMAD.X R6, RZ, RZ, R17, P0 ;  /* 0x000000ffff069224 */ /* 0x000fe200000e0611 */
[----:B---3--:R-:W-:Y:S07]  /*51e0*/  @!P2 BRA `(.L_x_94) ;  /* 0x0000005400dca947 */ /* 0x008fee0003800000 */
.L_x_184:
[----:B------:R-:W-:Y:S01]  /*51f0*/  @!P1 R2UR UR5, R8 ;  /* 0x00000000080592ca */ /* 0x000fe200000e0000 */
[----:B------:R-:W-:Y:S01]  /*5200*/  VOTEU.ALL UP0, P1 ;  /* 0x0000000000ff7886 */ /* 0x000fe20000800000 */
[----:B------:R-:W-:Y:S01]  /*5210*/  @!P1 R2UR UR4, R6 ;  /* 0x00000000060492ca */ /* 0x000fe200000e0000 */
[----:B------:R-:W-:Y:S01]  /*5220*/  UMOV UR16, 0x0 ;  /* 0x0000000000107882 */ /* 0x000fe20000000000 */
[----:B------:R-:W-:Y:S01]  /*5230*/  UMOV UR17, 0x10000000 ;  /* 0x1000000000117882 */ /* 0x000fe20000000000 */
[----:B------:R-:W-:Y:S01]  /*5240*/  UMOV UR44, UR36 ;  /* 0x00000024002c7c82 */ /* 0x000fe20008000000 */
[----:B------:R-:W-:Y:S01]  /*5250*/  @!UP0 UIADD3 UR40, UPT, UPT, UR21, 0x200, URZ ;  /* 0x0000020015288890 */ /* 0x000fe2000fffe0ff */
[----:B--2---:R-:W-:Y:S01]  /*5260*/  @!P1 IMAD.MOV.U32 R0, RZ, RZ, 0x2000 ;  /* 0x00002000ff009424 */ /* 0x004fe200078e00ff */
[----:B------:R-:W-:Y:S01]  /*5270*/  @!UP0 UIADD3 UR10, UPT, UPT, UR42, 0x80, URZ ;  /* 0x000000802a0a8890 */ /* 0x000fe2000fffe0ff */
[----:B------:R-:W-:Y:S01]  /*5280*/  @!P1 IADD3 R8, P0, PT, R16, 0x580, RZ ;  /* 0x0000058010089810 */ /* 0x000fe20007f1e0ff */
[----:B------:R-:W-:Y:S01]  /*5290*/  @!UP0 UIADD3 UR8, UPT, UPT, UR21, 0x1200, URZ ;  /* 0x0000120015088890 */ /* 0x000fe2000fffe0ff */
[----:B------:R-:W-:Y:S02]  /*52a0*/  VOTEU.ALL UP0, P1 ;  /* 0x0000000000ff7886 */ /* 0x000fe40000800000 */
[----:B------:R-:W-:Y:S01]  /*52b0*/  IMAD.U32 R10, RZ, RZ, UR5 ;  /* 0x00000005ff0a7e24 */ /* 0x000fe2000f8e00ff */
[----:B------:R-:W-:Y:S01]  /*52c0*/  UMOV UR9, UR41 ;  /* 0x0000002900097c82 */ /* 0x000fe20008000000 */
[----:B------:R-:W-:Y:S01]  /*52d0*/  IMAD.U32 R11, RZ, RZ, UR4 ;  /* 0x00000004ff0b7e24 */ /* 0x000fe2000f8e00ff */
[----:B------:R-:W-:Y:S01]  /*52e0*/  UMOV UR11, UR43 ;  /* 0x0000002b000b7c82 */ /* 0x000fe20008000000 */
[----:B------:R-:W-:Y:S01]  /*52f0*/  UMOV UR12, UR36 ;  /* 0x00000024000c7c82 */ /* 0x000fe20008000000 */
[----:B------:R-:W-:Y:S01]  /*5300*/  @!P1 R2UR UR4, R10 ;  /* 0x000000000a0492ca */ /* 0x000fe200000e0000 */
[----:B------:R-:W-:Y:S01]  /*5310*/  UPRMT UR6, UR47, 0x654, UR41 ;  /* 0x000006542f067896 */ /* 0x000fe20008000029 */
[----:B------:R-:W-:Y:S01]  /*5320*/  @!P1 R2UR UR5, R11 ;  /* 0x000000000b0592ca */ /* 0x000fe200000e0000 */
[----:B------:R-:W-:Y:S11]  /*5330*/  @!P1 IMAD.X R6, RZ, RZ, R17, P0 ;  /* 0x000000ffff069224 */ /* 0x000ff600000e0611 */
[----:B------:R-:W-:Y:S01]  /*5340*/  @!UPT UIADD3 URZ, UPT, UPT, URZ, URZ, URZ ;  /* 0x000000fffffff290 */ /* 0x000fe2000fffe0ff */
[----:B------:R2:W-:Y:S01]  /*5350*/  @!UP0 UTMALDG.3D [UR40], [UR4], desc[UR16] ;  /* 0x00001028040085b4 */ /* 0x0005e20008011000 */
[----:B------:R-:W-:Y:S05]  /*5360*/  VOTEU.ALL UP0, P1 ;  /* 0x0000000000ff7886 */ /* 0x000fea0000800000 */
[----:B------:R2:W-:Y:S01]  /*5370*/  @!UP0 UTMALDG.3D [UR8], [UR4], desc[UR16] ;  /* 0x00001008040085b4 */ /* 0x0005e20008011000 */
[----:B------:R2:W-:Y:S01]  /*5380*/  @!P1 SYNCS.ARRIVE.TRANS64.RED.A0TR RZ, [UR21+0x40], R0 ;  /* 0x00004000ffff99a7 */ /* 0x0005e20008300415 */
[----:B------:R-:W-:Y:S01]  /*5390*/  SYNCS.ARRIVE.TRANS64.RED.A1T0 RZ, [UR6], RZ ;  /* 0x000000ffffff79a7 */ /* 0x000fe20008100406 */
[----:B------:R-:W3:Y:S02]  /*53a0*/  SYNCS.PHASECHK.TRANS64.TRYWAIT P2, [UR21+0x68], R9 ;  /* 0x00006809ff0075a7 */ /* 0x000ee40008041115 */
[----:B--23--:R-:W-:Y:S05]  /*53b0*/  @!P2 BRA `(.L_x_95) ;  /* 0x000000540080a947 */ /* 0x00cfea0003800000 */
.L_x_186:
        /* <DEDUP_REMOVED lines=10> */
[----:B------:R-:W-:Y:S02]  /*5460*/  @!UP0 UIADD3 UR10, UPT, UPT, UR42, 0xa0, URZ ;  /* 0x000000a02a0a8890 */ /* 0x000fe4000fffe0ff */
[----:B------:R-:W-:Y:S01]  /*5470*/  @!UP0 UIADD3 UR8, UPT, UPT, UR21, 0x3200, URZ ;  /* 0x0000320015088890 */ /* 0x000fe2000fffe0ff */
[----:B------:R-:W-:Y:S01]  /*5480*/  IMAD.U32 R10, RZ, RZ, UR5 ;  /* 0x00000005ff0a7e24 */ /* 0x000fe2000f8e00ff */
[----:B------:R-:W-:Y:S01]  /*5490*/  VOTEU.ALL UP0, P1 ;  /* 0x0000000000ff7886 */ /* 0x000fe20000800000 */
[----:B------:R-:W-:Y:S01]  /*54a0*/  IMAD.U32 R11, RZ, RZ, UR4 ;  /* 0x00000004ff0b7e24 */ /* 0x000fe2000f8e00ff */
[----:B------:R-:W-:Y:S01]  /*54b0*/  UMOV UR9, UR33 ;  /* 0x0000002100097c82 */ /* 0x000fe20008000000 */
[----:B------:R-:W-:Y:S01]  /*54c0*/  UMOV UR11, UR43 ;  /* 0x0000002b000b7c82 */ /* 0x000fe20008000000 */
[----:B------:R-:W-:Y:S01]  /*54d0*/  @!P1 R2UR UR4, R10 ;  /* 0x000000000a0492ca */ /* 0x000fe200000e0000 */
[----:B------:R-:W-:Y:S01]  /*54e0*/  UMOV UR12, UR36 ;  /* 0x00000024000c7c82 */ /* 0x000fe20008000000 */
[----:B------:R-:W-:Y:S01]  /*54f0*/  @!P1 R2UR UR5, R11 ;  /* 0x000000000b0592ca */ /* 0x000fe200000e0000 */
[----:B------:R-:W-:Y:S01]  /*5500*/  UPRMT UR6, UR47, 0x654, UR33 ;  /* 0x000006542f067896 */ /* 0x000fe20008000021 */
[----:B------:R-:W-:Y:S11]  /*5510*/  @!P1 IMAD.X R6, RZ, RZ, R17, P0 ;  /* 0x000000ffff069224 */ /* 0x000ff600000e0611 */
[----:B------:R2:W-:Y:S01]  /*5520*/  @!UP0 UTMALDG.3D [UR32], [UR4], desc[UR16] ;  /* 0x00001020040085b4 */ /* 0x0005e20008011000 */
[----:B------:R-:W-:Y:S05]  /*5530*/  VOTEU.ALL UP0, P1 ;  /* 0x0000000000ff7886 */ /* 0x000fea0000800000 */
[----:B------:R2:W-:Y:S01]  /*5540*/  @!UP0 UTMALDG.3D [UR8], [UR4], desc[UR16] ;  /* 0x00001008040085b4 */ /* 0x0005e20008011000 */
[----:B------:R2:W-:Y:S01]  /*5550*/  @!P1 SYNCS.ARRIVE.TRANS64.RED.A0TR RZ, [UR21+0x48], R0 ;  /* 0x00004800ffff99a7 */ /* 0x0005e20008300415 */
[----:B------:R-:W-:Y:S01]  /*5560*/  SYNCS.ARRIVE.TRANS64.RED.A1T0 RZ, [UR6], RZ ;  /* 0x000000ffffff79a7 */ /* 0x000fe20008100406 */
[----:B------:R-:W3:Y:S02]  /*5570*/  SYNCS.PHASECHK.TRANS64.TRYWAIT P2, [UR21+0x70], R9 ;  /* 0x00007009ff0075a7 */ /* 0x000ee40008041115 */
[----:B--23--:R-:W-:Y:S05]  /*5580*/  @!P2 BRA `(.L_x_96) ;  /* 0x000000540024a947 */ /* 0x00cfea0003800000 */
.L_x_188:
        /* <DEDUP_REMOVED lines=9> */
[----:B------:R-:W-:Y:S01]  /*5620*/  VIADD R14, R14, 0x1 ;  /* 0x000000010e0e7836 */ /* 0x000fe20000000000 */
        /* <DEDUP_REMOVED lines=10> */
[----:B------:R-:W-:Y:S01]  /*56d0*/  UMOV UR12, UR36 ;  /* 0x00000024000c7c82 */ /* 0x000fe20008000000 */
[----:B------:R-:W-:Y:S11]  /*56e0*/  UPRMT UR6, UR47, 0x654, UR25 ;  /* 0x000006542f067896 */ /* 0x000ff60008000019 */
[----:B------:R2:W-:Y:S01]  /*56f0*/  @!UP0 UTMALDG.3D [UR24], [UR4], desc[UR16] ;  /* 0x00001018040085b4 */ /* 0x0005e20008011000 */
[----:B------:R-:W-:Y:S05]  /*5700*/  VOTEU.ALL UP0, P1 ;  /* 0x0000000000ff7886 */ /* 0x000fea0000800000 */
[----:B------:R2:W-:Y:S01]  /*5710*/  @!UP0 UTMALDG.3D [UR8], [UR4], desc[UR16] ;  /* 0x00001008040085b4 */ /* 0x0005e20008011000 */
[----:B------:R2:W-:Y:S01]  /*5720*/  @!P1 SYNCS.ARRIVE.TRANS64.RED.A0TR RZ, [UR21+0x50], R0 ;  /* 0x00005000ffff99a7 */ /* 0x0005e20008300415 */
[----:B------:R-:W-:Y:S01]  /*5730*/  SYNCS.ARRIVE.TRANS64.RED.A1T0 RZ, [UR6], RZ ;  /* 0x000000ffffff79a7 */ /* 0x000fe20008100406 */
[----:B------:R-:W3:Y:S02]  /*5740*/  SYNCS.PHASECHK.TRANS64.TRYWAIT P0, [UR21+0x78], R9 ;  /* 0x00007809ff0075a7 */ /* 0x000ee40008001115 */
[----:B--23--:R-:W-:Y:S05]  /*5750*/  @!P0 BRA `(.L_x_97) ;  /* 0x0000005000c88947 */ /* 0x00cfea0003800000 */
.L_x_190:
[----:B------:R-:W-:Y:S01]  /*5760*/  UIADD3 UR24, UPT, UPT, UR13, UR63, URZ ;  /* 0x0000003f0d187290 */ /* 0x000fe2000fffe0ff */
[----:B------:R-:W-:Y:S01]  /*5770*/  @!P1 IADD3 R6, P0, PT, R16, 0x580, RZ ;  /* 0x0000058010069810 */ /* 0x000fe20007f1e0ff */
[----:B------:R-:W-:Y:S01]  /*5780*/  UPLOP3.LUT UP2, UPT, UPT, UPT, UPT, 0x80, 0x8 ;  /* 0x000000000008789c */ /* 0x000fe20003f4f070 */
[----:B------:R-:W-:Y:S01]  /*5790*/  R2UR UR26, R82 ;  /* 0x00000000521a72ca */ /* 0x000fe200000e0000 */
[----:B------:R-:W-:Y:S01]  /*57a0*/  VOTEU.ALL UP0, P1 ;  /* 0x0000000000ff7886 */ /* 0x000fe20000800000 */
[----:B------:R-:W-:Y:S01]  /*57b0*/  @!P1 R2UR UR5, R6 ;  /* 0x00000000060592ca */ /* 0x000fe200000e0000 */
[----:B--2---:R-:W-:Y:S01]  /*57c0*/  @!P1 IMAD.X R0, RZ, RZ, R17, P0 ;  /* 0x000000ffff009224 */ /* 0x004fe200000e0611 */
[----:B------:R-:W-:Y:S01]  /*57d0*/  UMOV UR6, 0x0 ;  /* 0x0000000000067882 */ /* 0x000fe20000000000 */
[----:B------:R-:W-:Y:S01]  /*57e0*/  UMOV UR7, 0x10000000 ;  /* 0x1000000000077882 */ /* 0x000fe20000000000 */
[----:B------:R-:W-:Y:S01]  /*57f0*/  @!UP0 UIADD3 UR18, UPT, UPT, UR42, 0x60, URZ ;  /* 0x000000602a128890 */ /* 0x000fe2000fffe0ff */
[----:B------:R-:W-:Y:S01]  /*5800*/  ISETP.NE.AND P0, PT, R14, 0x2, PT ;  /* 0x000000020e00780c */ /* 0x000fe20003f05270 */
[----:B------:R-:W-:Y:S01]  /*5810*/  @!UP0 UIADD3 UR16, UPT, UPT, UR21, 0x6200, URZ ;  /* 0x0000620015108890 */ /* 0x000fe2000fffe0ff */
[----:B------:R-:W-:Y:S01]  /*5820*/  @!P1 R2UR UR4, R0 ;  /* 0x00000000000492ca */ /* 0x000fe200000e0000 */
[----:B------:R-:W-:Y:S01]  /*5830*/  @!UP0 UIADD3 UR17, UPT, UPT, UR21, 0x58, URZ ;  /* 0x0000005815118890 */ /* 0x000fe2000fffe0ff */
[----:B------:R-:W-:Y:S01]  /*5840*/  SEL R0, RZ, 0x1, P0 ;  /* 0x00000001ff007807 */ /* 0x000fe20000000000 */
[----:B------:R-:W-:Y:S01]  /*5850*/  @!UP0 UIADD3 UR10, UPT, UPT, UR42, 0xe0, URZ ;  /* 0x000000e02a0a8890 */ /* 0x000fe2000fffe0ff */
[----:B------:R-:W-:Y:S01]  /*5860*/  LOP3.LUT R15, R15, 0x1, RZ, 0x3c, !PT ;  /* 0x000000010f0f7812 */ /* 0x000fe200078e3cff */
[----:B------:R-:W-:Y:S01]  /*5870*/  @!UP0 UIADD3 UR8, UPT, UPT, UR21, 0x7200, URZ ;  /* 0x0000720015088890 */ /* 0x000fe2000fffe0ff */
[----:B------:R-:W-:Y:S01]  /*5880*/  IMAD.U32 R8, RZ, RZ, UR5 ;  /* 0x00000005ff087e24 */ /* 0x000fe2000f8e00ff */
[----:B------:R-:W-:Y:S01]  /*5890*/  VOTEU.ALL UP0, P1 ;  /* 0x0000000000ff7886 */ /* 0x000fe20000800000 */
[----:B------:R-:W-:Y:S01]  /*58a0*/  UMOV UR19, UR43 ;  /* 0x0000002b00137c82 */ /* 0x000fe20008000000 */
[----:B------:R-:W-:Y:S01]  /*58b0*/  UMOV UR20, UR36 ;  /* 0x0000002400147c82 */ /* 0x000fe20008000000 */
[----:B------:R-:W-:Y:S01]  /*58c0*/  UMOV UR11, UR43 ;  /* 0x0000002b000b7c82 */ /* 0x000fe20008000000 */
[----:B------:R-:W-:Y:S01]  /*58d0*/  UMOV UR12, UR36 ;  /* 0x00000024000c7c82 */ /* 0x000fe20008000000 */
[----:B------:R-:W-:Y:S01]  /*58e0*/  UMOV UR9, UR17 ;  /* 0x0000001100097c82 */ /* 0x000fe20008000000 */
[----:B------:R-:W-:Y:S01]  /*58f0*/  IMAD.U32 R9, RZ, RZ, UR4 ;  /* 0x00000004ff097e24 */ /* 0x000fe2000f8e00ff */
[----:B------:R-:W-:Y:S01]  /*5900*/  @!P1 R2UR UR4, R8 ;  /* 0x00000000080492ca */ /* 0x000fe200000e0000 */
[----:B------:R-:W-:Y:S01]  /*5910*/  UMOV UR36, UR29 ;  /* 0x0000001d00247c82 */ /* 0x000fe20008000000 */
[----:B------:R-:W-:Y:S02]  /*5920*/  LOP3.LUT R13, R13, R0, RZ, 0x3c, !PT ;  /* 0x000000000d0d7212 */ /* 0x000fe400078e3cff */
[----:B------:R-:W-:Y:S02]  /*5930*/  @!P1 R2UR UR5, R9 ;  /* 0x00000000090592ca */ /* 0x000fe400000e0000 */
[----:B------:R-:W-:Y:S11]  /*5940*/  SEL R14, R14, RZ, P0 ;  /* 0x000000ff0e0e7207 */ /* 0x000ff60000000000 */
[----:B------:R2:W-:Y:S01]  /*5950*/  @!UP0 UTMALDG.3D [UR16], [UR4], desc[UR6] ;  /* 0x00000610040085b4 */ /* 0x0005e20008011000 */
[----:B------:R-:W-:Y:S05]  /*5960*/  VOTEU.ALL UP0, P1 ;  /* 0x0000000000ff7886 */ /* 0x000fea0000800000 */
[----:B------:R3:W-:Y:S01]  /*5970*/  @!UP0 UTMALDG.3D [UR8], [UR4], desc[UR6] ;  /* 0x00000608040085b4 */ /* 0x0007e20008011000 */
[----:B------:R3:W-:Y:S01]  /*5980*/  @!P1 SYNCS.ARRIVE.TRANS64.RED.A0TR RZ, [UR21+0x58], R7 ;  /* 0x00005807ffff99a7 */ /* 0x0007e20008300415 */
[----:B------:R-:W-:Y:S01]  /*5990*/  SYNCS.ARRIVE.TRANS64.RED.A1T0 RZ, [UR37], RZ ;  /* 0x000000ffffff79a7 */ /* 0x000fe20008100425 */
[----:B--2---:R-:W-:Y:S01]  /*59a0*/  UIADD3 UR20, UPT, UPT, UR14, UR26, URZ ;  /* 0x0000001a0e147290 */ /* 0x004fe2000fffe0ff */
[----:B------:R-:W-:Y:S11]  /*59b0*/  BRA.U UP1, `(.L_x_98) ;  /* 0xfffffff101047547 */ /* 0x000ff6000b83ffff */
[----:B------:R-:W-:-:S04]  /*59c0*/  SHF.L.U32 R3, R15, 0x1f, RZ ;  /* 0x0000001f0f037819 */ /* 0x000fc800000006ff */
[----:B------:R-:W2:Y:S02]  /*59d0*/  SYNCS.PHASECHK.TRANS64.TRYWAIT P0, [UR21+0x60], R3 ;  /* 0x00006003ff0075a7 */ /* 0x000ea40008001115 */
[----:B--2---:R-:W-:Y:S05]  /*59e0*/  @!P0 BRA `(.L_x_99) ;  /* 0x00000050003c8947 */ /* 0x004fea0003800000 */
.L_x_192:
[----:B------:R-:W4:Y:S02]  /*59f0*/  SYNCS.PHASECHK.TRANS64.TRYWAIT P0, [UR21+0x68], R3 ;  /* 0x00006803ff0075a7 */ /* 0x000f240008001115 */
[----:B----4-:R-:W-:Y:S05]  /*5a00*/  @!P0 BRA `(.L_x_100) ;  /* 0x00000050004c8947 */ /* 0x010fea0003800000 */
.L_x_194:
[----:B------:R-:W4:Y:S02]  /*5a10*/  SYNCS.PHASECHK.TRANS64.TRYWAIT P0, [UR21+0x70], R3 ;  /* 0x00007003ff0075a7 */ /* 0x000f240008001115 */
[----:B----4-:R-:W-:Y:S05]  /*5a20*/  @!P0 BRA `(.L_x_101) ;  /* 0x00000050005c8947 */ /* 0x010fea0003800000 */
.L_x_196:
[----:B--2---:R-:W-:-:S07]  /*5a30*/  MOV R0, UR21 ;  /* 0x0000001500007c02 */ /* 0x004fce0008000f00 */
.L_x_102:
[----:B--2---:R-:W-:-:S04]  /*5a40*/  SHF.L.U32 R3, R15, 0x1f, RZ ;  /* 0x0000001f0f037819 */ /* 0x004fc800000006ff */
[----:B------:R2:W4:Y:S03]  /*5a50*/  SYNCS.PHASECHK.TRANS64.TRYWAIT P0, [R0+URZ+0x78], R3 ;  /* 0x00007803000075a7 */ /* 0x00052600080011ff */
[----:B----4-:R-:W-:Y:S05]  /*5a60*/  @!P0 NANOSLEEP.SYNCS 0x989680 ;  /* 0x009896800000895d */ /* 0x010fea0003900000 */
[----:B------:R-:W4:Y:S02]  /*5a70*/  @!P0 SYNCS.PHASECHK.TRANS64 P0, [R0+URZ+0x78], R3 ;  /* 0x00007803000085a7 */ /* 0x000f2400080010ff */
[----:B-1-34-:R-:W-:Y:S05]  /*5a80*/  @P0 EXIT ;  /* 0x000000000000094d */ /* 0x01afea0003800000 */
[----:B------:R-:W-:Y:S05]  /*5a90*/  BRA `(.L_x_102) ;  /* 0xfffffffc00e87947 */ /* 0x000fea000383ffff */
.L_x_87:
[----:B------:R-:W-:-:S06]  /*5aa0*/  UISETP.GE.AND UP0, UPT, UR18, 0x4, UPT ;  /* 0x000000041200788c */ /* 0x000fcc000bf06270 */
[----:B------:R-:W-:-:S13]  /*5ab0*/  PLOP3.LUT P0, PT, PT, PT, UP0, 0x80, 0x8 ;  /* 0x000000000008781c */ /* 0x000fda0003f0f008 */
[----:B------:R-:W-:Y:S05]  /*5ac0*/  @!P0 EXIT ;  /* 0x000000000000894d */ /* 0x000fea0003800000 */
[----:B------:R-:W-:Y:S01]  /*5ad0*/  BAR.SYNC.DEFER_BLOCKING 0x6, 0xa0 ;  /* 0x0182800000007b1d */ /* 0x000fe20000010000 */
[C---:B------:R-:W-:Y:S01]  /*5ae0*/  IMAD.SHL.U32 R3, R94.reuse, 0x20, RZ ;  /* 0x000000205e037824 */ /* 0x040fe200078e00ff */
[C---:B------:R-:W-:Y:S01]  /*5af0*/  SHF.L.U32 R2, R94.reuse, 0x2, RZ ;  /* 0x000000025e027819 */ /* 0x040fe200000006ff */
[C---:B------:R-:W-:Y:S01]  /*5b00*/  IMAD.SHL.U32 R8, R81.reuse, 0x400, RZ ;  /* 0x0000040051087824 */ /* 0x040fe200078e00ff */
[C---:B------:R-:W-:Y:S01]  /*5b10*/  LOP3.LUT R95, R94.reuse, 0x60, RZ, 0xc0, !PT ;  /* 0x000000605e5f7812 */ /* 0x040fe200078ec0ff */
[----:B------:R-:W-:Y:S01]  /*5b20*/  IMAD.SHL.U32 R4, R81, 0x200000, RZ ;  /* 0x0020000051047824 */ /* 0x000fe200078e00ff */
[----:B------:R-:W-:Y:S02]  /*5b30*/  UMOV UR43, 0x400 ;  /* 0x00000400002b7882 */ /* 0x000fe40000000000 */
[----:B------:R-:W1:Y:S01]  /*5b40*/  LDC.64 R78, c[0x0][0x8b0] ;  /* 0x00022c00ff4e7b82 */ /* 0x000e620000000a00 */
[----:B------:R-:W-:Y:S01]  /*5b50*/  ULEA UR43, UR47, UR43, 0x18 ;  /* 0x0000002b2f2b7291 */ /* 0x000fe2000f8ec0ff */
[C---:B------:R-:W-:Y:S01]  /*5b60*/  LOP3.LUT R93, R3.reuse, 0xb20, RZ, 0xc0, !PT ;  /* 0x00000b20035d7812 */ /* 0x040fe200078ec0ff */
[----:B------:R-:W2:Y:S01]  /*5b70*/  LDCU.64 UR6, c[0x0][0x890] ;  /* 0x00011200ff0677ac */ /* 0x000ea20008000a00 */
[----:B------:R-:W-:Y:S01]  /*5b80*/  LOP3.LUT R3, R3, 0xc0, RZ, 0xc0, !PT ;  /* 0x000000c003037812 */ /* 0x000fe200078ec0ff */
[----:B------:R-:W-:Y:S01]  /*5b90*/  IMAD.U32 R37, R94, 0x10000, RZ ;  /* 0x000100005e257824 */ /* 0x000fe200078e00ff */
[----:B------:R-:W-:Y:S01]  /*5ba0*/  LOP3.LUT R93, R93, 0x400, R8, 0xf8, !PT ;  /* 0x000004005d5d7812 */ /* 0x000fe200078ef808 */
[----:B------:R-:W-:Y:S01]  /*5bb0*/  UIADD3 UR4, UPT, UPT, UR43, 0x200, URZ ;  /* 0x000002002b047890 */ /* 0x000fe2000fffe0ff */
[----:B------:R-:W3:Y:S01]  /*5bc0*/  LDC.64 R76, c[0x0][0x8a8] ;  /* 0x00022a00ff4c7b82 */ /* 0x000ee20000000a00 */
[----:B------:R-:W-:Y:S01]  /*5bd0*/  LOP3.LUT R2, R3, 0x18, R2, 0xf8, !PT ;  /* 0x0000001803027812 */ /* 0x000fe200078ef802 */
[----:B------:R-:W-:Y:S01]  /*5be0*/  HFMA2 R36, -RZ, RZ, 0, 0 ;  /* 0x00000000ff247431 */ /* 0x000fe200000001ff */
[----:B------:R-:W-:Y:S01]  /*5bf0*/  LOP3.LUT R4, R4, 0x200000, RZ, 0xc0, !PT ;  /* 0x0020000004047812 */ /* 0x000fe200078ec0ff */
[----:B------:R-:W-:Y:S01]  /*5c00*/  IMAD.MOV.U32 R90, RZ, RZ, 0x1 ;  /* 0x00000001ff5a7424 */ /* 0x000fe200078e00ff */
[----:B------:R-:W-:-:S02]  /*5c10*/  LOP3.LUT R93, R93, R2, RZ, 0xfc, !PT ;  /* 0x000000025d5d7212 */ /* 0x000fc400078efcff */
[----:B------:R-:W-:Y:S02]  /*5c20*/  CS2R R88, SRZ ;  /* 0x0000000000587805 */ /* 0x000fe4000001ff00 */
[----:B------:R-:W-:Y:S01]  /*5c30*/  MOV R84, UR4 ;  /* 0x0000000400547c02 */ /* 0x000fe20008000f00 */
[----:B------:R-:W-:Y:S01]  /*5c40*/  IMAD.MOV.U32 R86, RZ, RZ, RZ ;  /* 0x000000ffff567224 */ /* 0x000fe200078e00ff */
[----:B------:R-:W4:Y:S01]  /*5c50*/  LDS R0, [UR43+0x140] ;  /* 0x0001402bff007984 */ /* 0x000f220008000800 */
[----:B------:R-:W-:Y:S01]  /*5c60*/  LOP3.LUT R92, R94, 0x2, RZ, 0xc0, !PT ;  /* 0x000000025e5c7812 */ /* 0x000fe200078ec0ff */
[----:B------:R-:W1:Y:S01]  /*5c70*/  LDCU UR60, c[0x0][0x370] ;  /* 0x00006e00ff3c77ac */ /* 0x000e620008000800 */
[----:B------:R-:W-:Y:S01]  /*5c80*/  LOP3.LUT R37, R4, 0x400000, R37, 0xf8, !PT ;  /* 0x0040000004257812 */ /* 0x000fe200078ef825 */
[----:B------:R-:W-:Y:S01]  /*5c90*/  IMAD R93, R93, 0x2, R84 ;  /* 0x000000025d5d7824 */ /* 0x000fe200078e0254 */
[----:B------:R-:W-:Y:S01]  /*5ca0*/  LOP3.LUT R94, R94, 0x4, RZ, 0xc0, !PT ;  /* 0x000000045e5e7812 */ /* 0x000fe200078ec0ff */
[----:B--2---:R-:W-:Y:S01]  /*5cb0*/  IMAD.U32 R97, RZ, RZ, UR6 ;  /* 0x00000006ff617e24 */ /* 0x004fe2000f8e00ff */
[----:B------:R-:W2:Y:S01]  /*5cc0*/  LDCU UR42, c[0x0][0xb0c] ;  /* 0x00016180ff2a77ac */ /* 0x000ea20008000800 */
[----:B------:R-:W-:-:S02]  /*5cd0*/  IMAD.U32 R96, RZ, RZ, UR7 ;  /* 0x00000007ff607e24 */ /* 0x000fc4000f8e00ff */
[--C-:B------:R-:W-:Y:S01]  /*5ce0*/  IMAD R92, R92, -0x10, R93.reuse ;  /* 0xfffffff05c5c7824 */ /* 0x100fe200078e025d */
[----:B------:R-:W1:Y:S01]  /*5cf0*/  LDCU UR39, c[0x0][0xb30] ;  /* 0x00016600ff2777ac */ /* 0x000e620008000800 */
[----:B------:R-:W-:Y:S01]  /*5d00*/  IMAD R91, R94, -0x10, R93 ;  /* 0xfffffff05e5b7824 */ /* 0x000fe200078e025d */
[----:B------:R-:W1:Y:S01]  /*5d10*/  LDCU.64 UR54, c[0x0][0x888] ;  /* 0x00011100ff3677ac */ /* 0x000e620008000a00 */
[----:B------:R-:W1:Y:S01]  /*5d20*/  LDCU.64 UR40, c[0x0][0xb28] ;  /* 0x00016500ff2877ac */ /* 0x000e620008000a00 */
[----:B------:R-:W1:Y:S01]  /*5d30*/  LDCU.128 UR56, c[0x0][0xb10] ;  /* 0x00016200ff3877ac */ /* 0x000e620008000c00 */
[----:B------:R-:W1:Y:S01]  /*5d40*/  LDCU UR53, c[0x0][0x374] ;  /* 0x00006e80ff3577ac */ /* 0x000e620008000800 */
[----:B------:R-:W-:Y:S01]  /*5d50*/  UMOV UR52, URZ ;  /* 0x000000ff00347c82 */ /* 0x000fe20008000000 */
[----:B------:R-:W-:Y:S01]  /*5d60*/  UMOV UR46, URZ ;  /* 0x000000ff002e7c82 */ /* 0x000fe20008000000 */
[----:B-1234-:R-:W-:-:S07]  /*5d70*/  IMAD.IADD R37, R0, 0x1, R37 ;  /* 0x0000000100257824 */ /* 0x01efce00078e0225 */
.L_x_146:
[----:B------:R-:W-:Y:S02]  /*5d80*/  LEA R3, R86, UR43, 0x3 ;  /* 0x0000002b56037c11 */ /* 0x000fe4000f8e18ff */
[----:B------:R-:W-:Y:S02]  /*5d90*/  SHF.L.U32 R0, R88, 0x1f, RZ ;  /* 0x0000001f58007819 */ /* 0x000fe400000006ff */
[----:B------:R-:W-:Y:S02]  /*5da0*/  LEA R5, R86, UR43, 0x4 ;  /* 0x0000002b56057c11 */ /* 0x000fe4000f8e20ff */
[----:B-1----:R-:W1:Y:S02]  /*5db0*/  SYNCS.PHASECHK.TRANS64.TRYWAIT P0, [R3+URZ+0x90], R0 ;  /* 0x00009000030075a7 */ /* 0x002e6400080011ff */
[----:B-12---:R-:W-:Y:S05]  /*5dc0*/  @!P0 BRA `(.L_x_103) ;  /* 0x0000004c008c8947 */ /* 0x006fea0003800000 */
.L_x_197:
[----:B------:R-:W2:Y:S01]  /*5dd0*/  LDS.128 R4, [R5+0x120] ;  /* 0x0001200005047984 */ /* 0x000ea20000000c00 */
        /* <DEDUP_REMOVED lines=10> */
[----:B------:R-:W-:Y:S01]  /*5e80*/  PLOP3.LUT P0, PT, PT, PT, UP1, 0x80, 0x8 ;  /* 0x000000000008781c */ /* 0x000fe20003f0f018 */
[----:B------:R-:W-:Y:S11]  /*5e90*/  UP2UR UR62, UPR, URZ, 0x2 ;  /* 0x00000002ff3e7883 */ /* 0x000ff60008000000 */
[----:B------:R-:W-:Y:S01]  /*5ea0*/  @!UPT UIADD3 URZ, UPT, UPT, URZ, URZ, URZ ;  /* 0x000000fffffff290 */ /* 0x000fe2000fffe0ff */
[----:B-1----:R-:W-:Y:S02]  /*5eb0*/  @P0 SHF.R.U32.HI R0, RZ, 0x10, R5 ;  /* 0x00000010ff000819 */ /* 0x002fe40000011605 */
        /* <DEDUP_REMOVED lines=12> */
[----:B------:R-:W2:Y:S01]  /*5f80*/  LDCU UR12, c[0x0][0xb20] ;  /* 0x00016400ff0c77ac */ /* 0x000ea20008000800 */
[----:B------:R-:W-:Y:S02]  /*5f90*/  UIMAD.WIDE.U32 UR4, UR53, UR59, URZ ;  /* 0x0000003b350472a5 */ /* 0x000fe4000f8e00ff */
[----:B------:R-:W-:Y:S02]  /*5fa0*/  UIMAD.WIDE.U32 UR6, UR60, UR56, URZ ;  /* 0x000000383c0672a5 */ /* 0x000fe4000f8e00ff */
[----:B------:R-:W-:Y:S02]  /*5fb0*/  UISETP.NE.AND UP0, UPT, UR58, 0x1, UPT ;  /* 0x000000013a00788c */ /* 0x000fe4000bf05270 */
[----:B------:R-:W-:Y:S02]  /*5fc0*/  UIMAD.WIDE.U32 UR8, UR37, UR59, URZ ;  /* 0x0000003b250872a5 */ /* 0x000fe4000f8e00ff */
[----:B------:R-:W-:Y:S02]  /*5fd0*/  UIMAD.WIDE.U32 UR10, UR38, UR56, URZ ;  /* 0x00000038260a72a5 */ /* 0x000fe4000f8e00ff */
[----:B------:R-:W-:Y:S02]  /*5fe0*/  UISETP.NE.AND UP1, UPT, UR42, 0x1, UPT ;  /* 0x000000012a00788c */ /* 0x000fe4000bf25270 */
[----:B------:R-:W-:Y:S01]  /*5ff0*/  UISETP.NE.AND UP2, UPT, UR45, 0x1, UPT ;  /* 0x000000012d00788c */ /* 0x000fe2000bf45270 */
[----:B------:R-:W-:Y:S02]  /*6000*/  UMOV UR4, UR5 ;  /* 0x0000000500047c82 */ /* 0x000fe40008000000 */
[----:B--2---:R-:W-:Y:S03]  /*6010*/  USHF.R.U32.HI UR5, URZ, UR12, UR4 ;  /* 0x0000000cff057299 */ /* 0x004fe60008011604 */
[----:B------:R-:W-:Y:S02]  /*6020*/  UMOV UR4, UR7 ;  /* 0x0000000700047c82 */ /* 0x000fe40008000000 */
[----:B------:R-:W-:Y:S02]  /*6030*/  USHF.R.U32.HI UR7, URZ, UR57, UR4 ;  /* 0x00000039ff077299 */ /* 0x000fe40008011604 */
[----:B------:R-:W-:Y:S02]  /*6040*/  USEL UR4, UR53, UR5, !UP0 ;  /* 0x0000000535047287 */ /* 0x000fe4000c000000 */
[----:B------:R-:W-:Y:S01]  /*6050*/  USEL UR7, UR60, UR7, !UP1 ;  /* 0x000000073c077287 */ /* 0x000fe2000c800000 */
[----:B------:R-:W-:Y:S01]  /*6060*/  UMOV UR5, UR9 ;  /* 0x0000000900057c82 */ /* 0x000fe20008000000 */
[----:B------:R-:W-:Y:S02]  /*6070*/  UIMAD.WIDE.U32 UR8, UR4, UR40, URZ ;  /* 0x00000028040872a5 */ /* 0x000fe4000f8e00ff */
[----:B------:R-:W-:Y:S03]  /*6080*/  USHF.R.U32.HI UR6, URZ, UR12, UR5 ;  /* 0x0000000cff067299 */ /* 0x000fe60008011605 */
[----:B------:R-:W-:Y:S01]  /*6090*/  UMOV UR5, UR11 ;  /* 0x0000000b00057c82 */ /* 0x000fe20008000000 */
[----:B------:R-:W-:Y:S02]  /*60a0*/  UIMAD.WIDE.U32 UR10, UR7, UR40, URZ ;  /* 0x00000028070a72a5 */ /* 0x000fe4000f8e00ff */
[----:B------:R-:W-:Y:S02]  /*60b0*/  USHF.R.U32.HI UR12, URZ, UR57, UR5 ;  /* 0x00000039ff0c7299 */ /* 0x000fe40008011605 */
[----:B------:R-:W-:Y:S01]  /*60c0*/  USEL UR6, UR37, UR6, !UP0 ;  /* 0x0000000625067287 */ /* 0x000fe2000c000000 */
[----:B------:R-:W-:Y:S02]  /*60d0*/  UMOV UR5, UR9 ;  /* 0x0000000900057c82 */ /* 0x000fe40008000000 */
[----:B------:R-:W-:Y:S01]  /*60e0*/  UMOV UR10, UR11 ;  /* 0x0000000b000a7c82 */ /* 0x000fe20008000000 */
[----:B------:R-:W-:Y:S02]  /*60f0*/  @UP2 USHF.R.U32.HI UR4, URZ, UR41, UR5 ;  /* 0x00000029ff042299 */ /* 0x000fe40008011605 */
[----:B------:R-:W-:Y:S02]  /*6100*/  @UP2 USHF.R.U32.HI UR7, URZ, UR41, UR10 ;  /* 0x00000029ff072299 */ /* 0x000fe4000801160a */
[----:B------:R-:W-:Y:S02]  /*6110*/  UIMAD UR4, UR45, UR4, URZ ;  /* 0x000000042d0472a4 */ /* 0x000fe4000f8e02ff */
        /* <DEDUP_REMOVED lines=8> */
[----:B------:R-:W-:Y:S02]  /*61a0*/  USEL UR11, UR6, UR4, !UP2 ;  /* 0x00000004060b7287 */ /* 0x000fe4000d000000 */
[----:B------:R-:W-:Y:S02]  /*61b0*/  UIADD3 UR8, UPT, UPT, -UR5, URZ, URZ ;  /* 0x000000ff05087290 */ /* 0x000fe4000fffe1ff */
[----:B------:R-:W-:Y:S01]  /*61c0*/  UIADD3 UR10, UPT, UPT, -UR11, URZ, URZ ;  /* 0x000000ff0b0a7290 */ /* 0x000fe2000fffe1ff */
[----:B------:R-:W-:Y:S01]  /*61d0*/  @!UP0 UMOV UR4, UR9 ;  /* 0x0000000900048c82 */ /* 0x000fe20008000000 */
[----:B------:R-:W-:Y:S02]  /*61e0*/  UIADD3 UR9, UPT, UPT, -UR6, URZ, URZ ;  /* 0x000000ff06097290 */ /* 0x000fe4000fffe1ff */
[----:B------:R-:W-:Y:S02]  /*61f0*/  @!UP0 USHF.R.U32.HI UR4, URZ, UR41, UR4 ;  /* 0x00000029ff048299 */ /* 0x000fe40008011604 */
[----:B------:R-:W-:Y:S02]  /*6200*/  UIMAD UR10, UR45, UR10, UR6 ;  /* 0x0000000a2d0a72a4 */ /* 0x000fe4000f8e0206 */
[----:B------:R-:W-:Y:S04]  /*6210*/  @!UP0 USEL UR4, UR5, UR4, !UP2 ;  /* 0x0000000405048287 */ /* 0x000fe8000d000000 */
[----:B------:R-:W-:Y:S02]  /*6220*/  @!UP0 UIMAD UR10, UR7, UR10, UR4 ;  /* 0x0000000a070a82a4 */ /* 0x000fe4000f8e0204 */
[----:B------:R-:W-:Y:S02]  /*6230*/  @!UP0 UIADD3 UR11, UPT, UPT, UR11, -UR4, URZ ;  /* 0x800000040b0b8290 */ /* 0x000fe4000fffe0ff */
[----:B------:R-:W-:Y:S02]  /*6240*/  UIMAD UR7, UR42, UR8, UR38 ;  /* 0x000000082a0772a4 */ /* 0x000fe4000f8e0226 */
[----:B------:R-:W-:Y:S02]  /*6250*/  @!UP0 UIMAD UR6, UR11, UR45, UR5 ;  /* 0x0000002d0b0682a4 */ /* 0x000fe4000f8e0205 */
[----:B------:R-:W-:Y:S01]  /*6260*/  UIMAD UR4, UR58, UR9, UR37 ;  /* 0x000000093a0472a4 */ /* 0x000fe2000f8e0225 */
[----:B------:R-:W-:Y:S02]  /*6270*/  @!UP0 UMOV UR5, UR10 ;  /* 0x0000000a00058c82 */ /* 0x000fe40008000000 */
[----:B------:R-:W-:Y:S02]  /*6280*/  UIMAD UR38, UR5, UR42, UR7 ;  /* 0x0000002a052672a4 */ /* 0x000fe4000f8e0207 */
[----:B------:R-:W-:Y:S11]  /*6290*/  UIMAD UR37, UR6, UR58, UR4 ;  /* 0x0000003a062572a4 */ /* 0x000ff6000f8e0204 */
[----:B------:R-:W-:Y:S01]  /*62a0*/  @!UPT UIADD3 URZ, UPT, UPT, URZ, URZ, URZ ;  /* 0x000000fffffff290 */ /* 0x000fe2000fffe0ff */
.L_x_104:
[----:B------:R-:W-:Y:S01]  /*62b0*/  UISETP.NE.AND UP0, UPT, UR39, 0x1, UPT ;  /* 0x000000012700788c */ /* 0x000fe2000bf05270 */
[----:B------:R-:W-:Y:S01]  /*62c0*/  LOP3.LUT P0, RZ, R84, 0x1b0, RZ, 0xc0, !PT ;  /* 0x000001b054ff7812 */ /* 0x000fe2000780c0ff */
[----:B------:R-:W-:Y:S01]  /*62d0*/  USHF.L.U32 UR50, UR20, 0x6, URZ ;  /* 0x0000000614327899 */ /* 0x000fe200080006ff */
[----:B------:R-:W-:Y:S01]  /*62e0*/  BSSY.RECONVERGENT B6, `(.L_x_105) ;  /* 0x0000034000067945 */ /* 0x000fe20003800200 */
[----:B------:R-:W-:Y:S01]  /*62f0*/  USHF.L.U32 UR49, UR24, 0x8, URZ ;  /* 0x0000000818317899 */ /* 0x000fe200080006ff */
[----:B------:R-:W-:Y:S06]  /*6300*/  IADD3 R86, PT, PT, R86, 0x1, RZ ;  /* 0x0000000156567810 */ /* 0x000fec0007ffe0ff */
[----:B------:R-:W2:Y:S01]  /*6310*/  @!UP0 LDCU.128 UR12, c[0x0][0xb10] ;  /* 0x00016200ff0c87ac */ /* 0x000ea20008000c00 */
[----:B------:R-:W3:Y:S01]  /*6320*/  @!UP0 LDCU UR5, c[0x0][0xb0c] ;  /* 0x00016180ff0587ac */ /* 0x000ee20008000800 */
[----:B------:R-:W4:Y:S01]  /*6330*/  @!UP0 LDCU UR10, c[0x0][0xb20] ;  /* 0x00016400ff0a87ac */ /* 0x000f220008000800 */
[----:B--2---:R-:W-:Y:S02]  /*6340*/  UIMAD.WIDE.U32 UR8, UR38, UR12, URZ ;  /* 0x0000000c260872a5 */ /* 0x004fe4000f8e00ff */
[----:B------:R-:W-:Y:S02]  /*6350*/  UIMAD.WIDE.U32 UR6, UR37, UR15, URZ ;  /* 0x0000000f250672a5 */ /* 0x000fe4000f8e00ff */
[----:B------:R-:W-:Y:S03]  /*6360*/  @!UP0 UISETP.NE.AND UP1, UPT, UR14, 0x1, UPT ;  /* 0x000000010e00888c */ /* 0x000fe6000bf25270 */
[----:B------:R-:W-:Y:S01]  /*6370*/  @!UP0 UMOV UR4, UR9 ;  /* 0x0000000900048c82 */ /* 0x000fe20008000000 */
[----:B---3--:R-:W-:Y:S02]  /*6380*/  @!UP0 UISETP.NE.AND UP2, UPT, UR5, 0x1, UPT ;  /* 0x000000010500888c */ /* 0x008fe4000bf45270 */
[----:B------:R-:W-:Y:S01]  /*6390*/  @!UP0 USHF.R.U32.HI UR4, URZ, UR13, UR4 ;  /* 0x0000000dff048299 */ /* 0x000fe20008011604 */
[----:B------:R-:W-:Y:S02]  /*63a0*/  @!UP0 UMOV UR6, UR7 ;  /* 0x0000000700068c82 */ /* 0x000fe40008000000 */
[----:B----4-:R-:W-:Y:S02]  /*63b0*/  @!UP0 USHF.R.U32.HI UR6, URZ, UR10, UR6 ;  /* 0x0000000aff068299 */ /* 0x010fe40008011606 */
[----:B------:R-:W-:Y:S02]  /*63c0*/  @!UP0 USEL UR7, UR38, UR4, !UP2 ;  /* 0x0000000426078287 */ /* 0x000fe4000d000000 */
[----:B------:R-:W-:Y:S04]  /*63d0*/  @!UP0 USEL UR6, UR37, UR6, !UP1 ;  /* 0x0000000625068287 */ /* 0x000fe8000c800000 */
[----:B------:R-:W-:Y:S02]  /*63e0*/  @!UP0 UIADD3 UR4, UPT, UPT, -UR7, UR6, URZ ;  /* 0x0000000607048290 */ /* 0x000fe4000fffe1ff */
[----:B------:R-:W-:Y:S02]  /*63f0*/  @!UP0 UIADD3 UR6, UPT, UPT, UR7, -UR6, URZ ;  /* 0x8000000607068290 */ /* 0x000fe4000fffe0ff */
[----:B------:R-:W-:Y:S02]  /*6400*/  @!UP0 UIMAD UR38, UR4, UR5, UR38 ;  /* 0x00000005042682a4 */ /* 0x000fe4000f8e0226 */
[----:B------:R-:W-:Y:S01]  /*6410*/  @!UP0 UIMAD UR37, UR6, UR14, UR37 ;  /* 0x0000000e062582a4 */ /* 0x000fe2000f8e0225 */
[----:B------:R-:W-:Y:S11]  /*6420*/  @!P0 BRA `(.L_x_106) ;  /* 0x00000000007c8947 */ /* 0x000ff60003800000 */
[----:B------:R-:W2:Y:S01]  /*6430*/  LDCU.64 UR8, c[0x4][0x80] ;  /* 0x01001000ff0877ac */ /* 0x000ea20008000a00 */
[----:B------:R-:W-:Y:S01]  /*6440*/  MOV R2, 0x0 ;  /* 0x0000000000027802 */ /* 0x000fe20000000f00 */
[----:B------:R-:W-:Y:S02]  /*6450*/  HFMA2 R12, -RZ, RZ, 0, 5.9604644775390625e-08 ;  /* 0x00000001ff0c7431 */ /* 0x000fe400000001ff */
[----:B------:R-:W-:Y:S01]  /*6460*/  IMAD.MOV.U32 R8, RZ, RZ, 0x70 ;  /* 0x00000070ff087424 */ /* 0x000fe200078e00ff */
[----:B------:R3:W4:Y:S01]  /*6470*/  LDC.64 R14, c[0x4][R2] ;  /* 0x01000000020e7b82 */ /* 0x0007220000000a00 */
[----:B------:R-:W1:Y:S01]  /*6480*/  LDCU.64 UR6, c[0x4][0x88] ;  /* 0x01001100ff0677ac */ /* 0x000e620008000a00 */
[----:B------:R-:W-:Y:S01]  /*6490*/  IMAD.MOV.U32 R13, RZ, RZ, RZ ;  /* 0x000000ffff0d7224 */ /* 0x000fe200078e00ff */
[----:B------:R-:W1:Y:S01]  /*64a0*/  LDCU.64 UR4, c[0x4][0x8] ;  /* 0x01000100ff0477ac */ /* 0x000e620008000a00 */
[----:B--2---:R-:W-:Y:S01]  /*64b0*/  MOV R5, UR9 ;  /* 0x0000000900057c02 */ /* 0x004fe20008000f00 */
[----:B------:R-:W-:Y:S01]  /*64c0*/  IMAD.U32 R4, RZ, RZ, UR8 ;  /* 0x00000008ff047e24 */ /* 0x000fe2000f8e00ff */
[----:B-1----:R-:W-:Y:S01]  /*64d0*/  MOV R7, UR7 ;  /* 0x0000000700077c02 */ /* 0x002fe20008000f00 */
[----:B------:R-:W-:Y:S01]  /*64e0*/  IMAD.U32 R6, RZ, RZ, UR6 ;  /* 0x00000006ff067e24 */ /* 0x000fe2000f8e00ff */
[----:B------:R-:W-:Y:S01]  /*64f0*/  MOV R11, UR5 ;  /* 0x00000005000b7c02 */ /* 0x000fe20008000f00 */
[----:B------:R-:W-:Y:S02]  /*6500*/  IMAD.U32 R10, RZ, RZ, UR4 ;  /* 0x00000004ff0a7e24 */ /* 0x000fe4000f8e00ff */
[----:B------:R-:W-:Y:S07]  /*6510*/  LEPC R20, `(.L_x_107) ;  /* 0x000000001014794e */ /* 0x000fee0000000000 */
[----:B---345:R-:W-:Y:S05]  /*6520*/  CALL.ABS.NOINC R14 ;  /* 0x000000000e007343 */ /* 0x038fea0003c00000 */
.L_x_107:
[----:B------:R-:W1:Y:S01]  /*6530*/  LDCU.64 UR8, c[0x4][0x80] ;  /* 0x01001000ff0877ac */ /* 0x000e620008000a00 */
[----:B------:R-:W2:Y:S01]  /*6540*/  LDC.64 R2, c[0x4][R2] ;  /* 0x0100000002027b82 */ /* 0x000ea20000000a00 */
[----:B------:R-:W-:Y:S02]  /*6550*/  HFMA2 R12, -RZ, RZ, 0, 5.9604644775390625e-08 ;  /* 0x00000001ff0c7431 */ /* 0x000fe400000001ff */
[----:B------:R-:W-:Y:S02]  /*6560*/  IMAD.MOV.U32 R8, RZ, RZ, 0x70 ;  /* 0x00000070ff087424 */ /* 0x000fe400078e00ff */
[----:B------:R-:W-:Y:S01]  /*6570*/  IMAD.MOV.U32 R13, RZ, RZ, RZ ;  /* 0x000000ffff0d7224 */ /* 0x000fe200078e00ff */
[----:B------:R-:W3:Y:S01]  /*6580*/  LDCU.64 UR6, c[0x4][0x88] ;  /* 0x01001100ff0677ac */ /* 0x000ee20008000a00 */
[----:B------:R-:W4:Y:S01]  /*6590*/  LDCU.64 UR4, c[0x4][0x8] ;  /* 0x01000100ff0477ac */ /* 0x000f220008000a00 */
[----:B-1----:R-:W-:Y:S02]  /*65a0*/  MOV R4, UR8 ;  /* 0x0000000800047c02 */ /* 0x002fe40008000f00 */
[----:B------:R-:W-:Y:S02]  /*65b0*/  MOV R5, UR9 ;  /* 0x0000000900057c02 */ /* 0x000fe40008000f00 */
[----:B---3--:R-:W-:Y:S01]  /*65c0*/  MOV R7, UR7 ;  /* 0x0000000700077c02 */ /* 0x008fe20008000f00 */
[----:B------:R-:W-:Y:S01]  /*65d0*/  IMAD.U32 R6, RZ, RZ, UR6 ;  /* 0x00000006ff067e24 */ /* 0x000fe2000f8e00ff */
[----:B----4-:R-:W-:Y:S01]  /*65e0*/  MOV R11, UR5 ;  /* 0x00000005000b7c02 */ /* 0x010fe20008000f00 */
[----:B------:R-:W-:Y:S02]  /*65f0*/  IMAD.U32 R10, RZ, RZ, UR4 ;  /* 0x00000004ff0a7e24 */ /* 0x000fe4000f8e00ff */
[----:B------:R-:W-:Y:S07]  /*6600*/  LEPC R20, `(.L_x_106) ;  /* 0x000000001014794e */ /* 0x000fee0000000000 */
[----:B--2---:R-:W-:Y:S05]  /*6610*/  CALL.ABS.NOINC R2 ;  /* 0x0000000002007343 */ /* 0x004fea0003c00000 */
.L_x_106:
[----:B------:R-:W-:Y:S05]  /*6620*/  BSYNC.RECONVERGENT B6 ;  /* 0x0000000000067941 */ /* 0x000fea0003800200 */
.L_x_105:
[----:B------:R-:W-:Y:S02]  /*6630*/  R2UR UR6, R83 ;  /* 0x00000000530672ca */ /* 0x000fe400000e0000 */
[----:B------:R-:W-:Y:S02]  /*6640*/  R2UR UR5, R97 ;  /* 0x00000000610572ca */ /* 0x000fe400000e0000 */
[----:B------:R-:W-:Y:S02]  /*6650*/  R2UR UR4, R96 ;  /* 0x00000000600472ca */ /* 0x000fe400000e0000 */
[----:B------:R-:W-:Y:S02]  /*6660*/  ISETP.NE.U32.AND P4, PT, R78, RZ, PT ;  /* 0x000000ff4e00720c */ /* 0x000fe40003f85070 */
[----:B------:R-:W-:Y:S02]  /*6670*/  ISETP.NE.U32.AND P2, PT, RZ, UR54, PT ;  /* 0x00000036ff007c0c */ /* 0x000fe4000bf45070 */
[----:B------:R-:W-:Y:S02]  /*6680*/  ISETP.NE.AND.EX P4, PT, R79, RZ, PT, P4 ;  /* 0x000000ff4f00720c */ /* 0x000fe40003f85340 */
[----:B------:R-:W-:Y:S01]  /*6690*/  ISETP.NE.AND.EX P2, PT, RZ, UR55, PT, P2 ;  /* 0x00000037ff007c0c */ /* 0x000fe2000bf45320 */
[----:B------:R-:W-:Y:S02]  /*66a0*/  UISETP.NE.AND UP2, UPT, UR6, URZ, UPT ;  /* 0x000000ff0600728c */ /* 0x000fe4000bf45270 */
[----:B------:R-:W-:Y:S04]  /*66b0*/  UISETP.NE.U32.AND UP0, UPT, UR5, URZ, UPT ;  /* 0x000000ff0500728c */ /* 0x000fe8000bf05070 */
[----:B------:R-:W-:Y:S01]  /*66c0*/  UISETP.NE.AND.EX UP1, UPT, UR4, URZ, UPT, UP0 ;  /* 0x000000ff0400728c */ /* 0x000fe2000bf25300 */
[----:B------:R-:W-:Y:S01]  /*66d0*/  PLOP3.LUT P1, PT, PT, PT, UP2, 0x80, 0x8 ;  /* 0x000000000008781c */ /* 0x000fe20003f2f028 */
[----:B------:R-:W-:Y:S03]  /*66e0*/  UPLOP3.LUT UP0, UPT, UPT, UPT, UPT, 0x40, 0x4 ;  /* 0x000000000004789c */ /* 0x000fe60003f0e870 */
[----:B------:R-:W-:Y:S06]  /*66f0*/  @UP2 UPLOP3.LUT UP0, UPT, UPT, UPT, UP1, 0x80, 0x8 ;  /* 0x000000000008289c */ /* 0x000fec0003f0f010 */
[----:B------:R-:W-:Y:S01]  /*6700*/  PLOP3.LUT P0, PT, PT, PT, UP0, 0x80, 0x8 ;  /* 0x000000000008781c */ /* 0x000fe20003f0f008 */
[----:B------:R-:W-:Y:S01]  /*6710*/  @!UPT UIADD3 URZ, UPT, UPT, URZ, URZ, URZ ;  /* 0x000000fffffff290 */ /* 0x000fe2000fffe0ff */
[----:B------:R-:W-:Y:S11]  /*6720*/  BRA.U !UP1, `(.L_x_108) ;  /* 0x0000000109407547 */ /* 0x000ff6000b800000 */
[----:B------:R-:W-:Y:S01]  /*6730*/  UISETP.NE.U32.AND UP0, UPT, UR54, URZ, UPT ;  /* 0x000000ff3600728c */ /* 0x000fe2000bf05070 */
[----:B------:R-:W-:Y:S01]  /*6740*/  R2UR UR6, R97 ;  /* 0x00000000610672ca */ /* 0x000fe200000e0000 */
[----:B------:R-:W2:Y:S01]  /*6750*/  LDCU.64 UR8, c[0x0][0x358] ;  /* 0x00006b00ff0877ac */ /* 0x000ea20008000a00 */
[----:B------:R-:W-:Y:S02]  /*6760*/  HFMA2 R80, -RZ, RZ, 0, 5.9604644775390625e-08 ;  /* 0x00000001ff507431 */ /* 0x000fe400000001ff */
[----:B-1----:R-:W-:Y:S01]  /*6770*/  IMAD.MOV.U32 R0, RZ, RZ, 0x1 ;  /* 0x00000001ff007424 */ /* 0x002fe200078e00ff */
[----:B------:R-:W-:Y:S06]  /*6780*/  UISETP.NE.AND.EX UP0, UPT, UR55, URZ, UPT, UP0 ;  /* 0x000000ff3700728c */ /* 0x000fec000bf05300 */
[----:B------:R-:W-:Y:S05]  /*6790*/  PLOP3.LUT P3, PT, PT, PT, UP0, 0x80, 0x8 ;  /* 0x000000000008781c */ /* 0x000fea0003f6f008 */
[----:B------:R-:W1:Y:S01]  /*67a0*/  @UP0 LDCU.64 UR4, c[0x0][0x888] ;  /* 0x00011100ff0407ac */ /* 0x000e620008000a00 */
[----:B------:R-:W-:Y:S07]  /*67b0*/  @UP0 UIMAD UR6, UR36, UR6, URZ ;  /* 0x00000006240602a4 */ /* 0x000fee000f8e02ff */
[----:B------:R-:W-:Y:S01]  /*67c0*/  @!P3 PRMT R80, R0, 0x7610, R80 ;  /* 0x000076100050b816 */ /* 0x000fe20000000050 */
[----:B-1----:R-:W-:Y:S06]  /*67d0*/  @UP0 UIMAD.WIDE UR4, UR6, 0x4, UR4 ;  /* 0x00000004060408a5 */ /* 0x002fec000f8e0204 */
[----:B------:R-:W-:Y:S02]  /*67e0*/  IMAD.U32 R2, RZ, RZ, UR4 ;  /* 0x00000004ff027e24 */ /* 0x000fe4000f8e00ff */
[----:B------:R-:W-:Y:S03]  /*67f0*/  IMAD.U32 R3, RZ, RZ, UR5 ;  /* 0x00000005ff037e24 */ /* 0x000fe6000f8e00ff */
[----:B------:R-:W1:Y:S02]  /*6800*/  @!UP0 LDCU UR4, c[0x0][0x880] ;  /* 0x00011000ff0487ac */ /* 0x000e640008000800 */
[----:B--2--5:R2:W5:Y:S02]  /*6810*/  @P3 LDG.E R41, desc[UR8][R2.64] ;  /* 0x0000000802293981 */ /* 0x024564000c1e1900 */
[----:B-12---:R-:W-:Y:S02]  /*6820*/  @!P3 MOV R41, UR4 ;  /* 0x000000040029bc02 */ /* 0x006fe40008000f00 */
.L_x_108:
[----:B------:R-:W-:Y:S05]  /*6830*/  @!P4 BRA `(.L_x_109) ;  /* 0x000000000024c947 */ /* 0x000fea0003800000 */
[----:B------:R-:W-:Y:S01]  /*6840*/  ISETP.NE.U32.AND P3, PT, R76, RZ, PT ;  /* 0x000000ff4c00720c */ /* 0x000fe20003f65070 */
[----:B------:R-:W2:Y:S03]  /*6850*/  LDCU.64 UR4, c[0x0][0x358] ;  /* 0x00006b00ff0477ac */ /* 0x000ea60008000a00 */
[----:B------:R-:W-:Y:S11]  /*6860*/  ISETP.NE.AND.EX P3, PT, R77, RZ, PT, P3 ;  /* 0x000000ff4d00720c */ /* 0x000ff60003f65330 */
[----:B------:R-:W-:Y:S02]  /*6870*/  @!UPT UIADD3 URZ, UPT, UPT, URZ, URZ, URZ ;  /* 0x000000fffffff290 */ /* 0x000fe4000fffe0ff */
[----:B------:R-:W3:Y:S01]  /*6880*/  @P3 LDC.64 R2, c[0x0][0x8a8] ;  /* 0x00022a00ff023b82 */ /* 0x000ee20000000a00 */
[----:B-1----:R-:W-:Y:S04]  /*6890*/  @P3 IMAD R0, R78, UR36, RZ ;  /* 0x000000244e003c24 */ /* 0x002fe8000f8e02ff */
[----:B---3--:R-:W-:Y:S05]  /*68a0*/  @P3 IMAD.WIDE R2, R0, 0x4, R2 ;  /* 0x0000000400023825 */ /* 0x008fea00078e0202 */
[----:B--2--5:R2:W5:Y:S02]  /*68b0*/  @P3 LDG.E R38, desc[UR4][R2.64] ;  /* 0x0000000402263981 */ /* 0x024564000c1e1900 */
[----:B--2---:R-:W3:Y:S02]  /*68c0*/  @!P3 LDC R38, c[0x0][0x8a0] ;  /* 0x00022800ff26bb82 */ /* 0x004ee40000000800 */
.L_x_109:
[----:B-----5:R-:W-:Y:S01]  /*68d0*/  FSETP.NEU.AND P3, PT, R41, RZ, PT ;  /* 0x000000ff2900720b */ /* 0x020fe20003f6d000 */
[----:B------:R-:W-:Y:S01]  /*68e0*/  BSSY B1, `(.L_x_110) ;  /* 0x0000039000017945 */ /* 0x000fe20003800000 */
[----:B------:R-:W-:Y:S01]  /*68f0*/  SEL R3, RZ, 0xffffffff, P2 ;  /* 0xffffffffff037807 */ /* 0x000fe20001000000 */
[----:B------:R-:W-:Y:S01]  /*6900*/  IMAD.MOV.U32 R47, RZ, RZ, 0x1 ;  /* 0x00000001ff2f7424 */ /* 0x000fe200078e00ff */
[----:B------:R-:W-:Y:S01]  /*6910*/  @P1 LOP3.LUT P2, RZ, R80, 0xff, RZ, 0xc0, !PT ;  /* 0x000000ff50ff1812 */ /* 0x000fe2000784c0ff */
[----:B------:R-:W-:Y:S01]  /*6920*/  IMAD R39, R36, 0x80, R37 ;  /* 0x0000008024277824 */ /* 0x000fe200078e0225 */
[----:B------:R-:W-:Y:S01]  /*6930*/  @P1 SEL R2, RZ, 0xffffffff, P3 ;  /* 0xffffffffff021807 */ /* 0x000fe20001800000 */
[----:B------:R-:W-:Y:S01]  /*6940*/  IMAD R87, R94, -0x10, R92 ;  /* 0xfffffff05e577824 */ /* 0x000fe200078e025c */
[----:B------:R-:W-:Y:S01]  /*6950*/  LOP3.LUT R90, R90, 0x1, RZ, 0x3c, !PT ;  /* 0x000000015a5a7812 */ /* 0x000fe200078e3cff */
[----:B------:R-:W-:Y:S01]  /*6960*/  IMAD.MOV.U32 R46, RZ, RZ, RZ ;  /* 0x000000ffff2e7224 */ /* 0x000fe200078e00ff */
[----:B------:R-:W-:Y:S02]  /*6970*/  @P0 SEL R2, R3, R2, !P2 ;  /* 0x0000000203020207 */ /* 0x000fe40005000000 */
[----:B------:R-:W-:Y:S02]  /*6980*/  CS2R R74, SRZ ;  /* 0x00000000004a7805 */ /* 0x000fe4000001ff00 */
[----:B------:R-:W-:Y:S02]  /*6990*/  LEA R99, R36, UR43, 0x3 ;  /* 0x0000002b24637c11 */ /* 0x000fe4000f8e18ff */
[----:B------:R-:W-:Y:S02]  /*69a0*/  CS2R R72, SRZ ;  /* 0x0000000000487805 */ /* 0x000fe4000001ff00 */
[----:B------:R-:W-:Y:S02]  /*69b0*/  @P1 LOP3.LUT R2, R2, 0x1, RZ, 0xc0, !PT ;  /* 0x0000000102021812 */ /* 0x000fe400078ec0ff */
[----:B------:R-:W-:Y:S02]  /*69c0*/  CS2R R66, SRZ ;  /* 0x0000000000427805 */ /* 0x000fe4000001ff00 */
[----:B-1----:R-:W-:Y:S02]  /*69d0*/  SHF.L.U32 R0, R89, 0x1f, RZ ;  /* 0x0000001f59007819 */ /* 0x002fe400000006ff */
[----:B------:R-:W-:Y:S02]  /*69e0*/  CS2R R64, SRZ ;  /* 0x0000000000407805 */ /* 0x000fe4000001ff00 */
[----:B------:R-:W-:Y:S02]  /*69f0*/  ISETP.NE.U32.OR P5, PT, R2, 0x1, !P1 ;  /* 0x000000010200780c */ /* 0x000fe40004fa5470 */
[----:B------:R-:W-:Y:S02]  /*6a00*/  CS2R R58, SRZ ;  /* 0x00000000003a7805 */ /* 0x000fe4000001ff00 */
[----:B------:R-:W-:Y:S02]  /*6a10*/  PLOP3.LUT P2, PT, PT, PT, UP1, 0x80, 0x8 ;  /* 0x000000000008781c */ /* 0x000fe40003f4f018 */
[----:B------:R-:W-:Y:S02]  /*6a20*/  CS2R R56, SRZ ;  /* 0x0000000000387805 */ /* 0x000fe4000001ff00 */
[----:B------:R-:W-:Y:S02]  /*6a30*/  LOP3.LUT P4, R85, R80, 0xff, RZ, 0xc0, !PT ;  /* 0x000000ff50557812 */ /* 0x000fe4000788c0ff */
[----:B------:R-:W-:Y:S02]  /*6a40*/  CS2R R50, SRZ ;  /* 0x0000000000327805 */ /* 0x000fe4000001ff00 */
[----:B------:R-:W-:Y:S02]  /*6a50*/  SEL R2, RZ, 0xffffffff, P3 ;  /* 0xffffffffff027807 */ /* 0x000fe40001800000 */
[----:B------:R-:W-:Y:S02]  /*6a60*/  CS2R R48, SRZ ;  /* 0x0000000000307805 */ /* 0x000fe4000001ff00 */
[----:B------:R-:W-:Y:S02]  /*6a70*/  P2R R98, PR, RZ, 0x20 ;  /* 0x00000020ff627803 */ /* 0x000fe40000000000 */
[----:B------:R-:W-:Y:S02]  /*6a80*/  @P5 SHF.L.U32 R4, R90, 0x1f, RZ ;  /* 0x0000001f5a045819 */ /* 0x000fe400000006ff */
[----:B------:R-:W-:Y:S02]  /*6a90*/  @P2 SEL R2, R3, R2, !P4 ;  /* 0x0000000203022207 */ /* 0x000fe40006000000 */
[----:B------:R-:W1:Y:S02]  /*6aa0*/  @P5 SYNCS.PHASECHK.TRANS64.TRYWAIT P1, [UR43+0x40], R4 ;  /* 0x00004004ff0055a7 */ /* 0x000e64000802112b */
[----:B------:R-:W-:Y:S04]  /*6ab0*/  LOP3.LUT R2, R2, 0x1, RZ, 0xc0, !PT ;  /* 0x0000000102027812 */ /* 0x000fe800078ec0ff */
[----:B------:R-:W-:Y:S04]  /*6ac0*/  ISETP.NE.U32.AND P2, PT, R2, 0x1, PT ;  /* 0x000000010200780c */ /* 0x000fe80003f45070 */
[----:B------:R-:W-:Y:S01]  /*6ad0*/  P2R R60, PR, RZ, 0x4 ;  /* 0x00000004ff3c7803 */ /* 0x000fe20000000000 */
[----:B------:R2:W4:Y:S01]  /*6ae0*/  SYNCS.PHASECHK.TRANS64.TRYWAIT P0, [R99+URZ+0xb0], R0 ;  /* 0x0000b000630075a7 */ /* 0x00052200080011ff */
[----:B-1----:R-:W-:Y:S01]  /*6af0*/  @P5 SEL R47, RZ, 0x1, !P1 ;  /* 0x00000001ff2f5807 */ /* 0x002fe20004800000 */
[----:B--2---:R-:W-:Y:S06]  /*6b00*/  @!P5 BRA `(.L_x_111) ;  /* 0x000000000058d947 */ /* 0x004fec0003800000 */
[----:B------:R-:W-:Y:S01]  /*6b10*/  IMAD.MOV.U32 R75, RZ, RZ, RZ ;  /* 0x000000ffff4b7224 */ /* 0x000fe200078e00ff */
[----:B------:R-:W-:Y:S01]  /*6b20*/  ISETP.NE.AND P1, PT, R47, RZ, PT ;  /* 0x000000ff2f00720c */ /* 0x000fe20003f25270 */
[----:B------:R-:W-:Y:S01]  /*6b30*/  BSSY B0, `(.L_x_112) ;  /* 0x000000c000007945 */ /* 0x000fe20003800000 */
[----:B------:R-:W-:Y:S02]  /*6b40*/  CS2R R50, SRZ ;  /* 0x0000000000327805 */ /* 0x000fe4000001ff00 */
[----:B------:R-:W-:Y:S02]  /*6b50*/  CS2R R48, SRZ ;  /* 0x0000000000307805 */ /* 0x000fe4000001ff00 */
[----:B------:R-:W-:Y:S02]  /*6b60*/  CS2R R58, SRZ ;  /* 0x00000000003a7805 */ /* 0x000fe4000001ff00 */
[----:B------:R-:W-:Y:S02]  /*6b70*/  CS2R R56, SRZ ;  /* 0x0000000000387805 */ /* 0x000fe4000001ff00 */
[----:B------:R-:W-:Y:S02]  /*6b80*/  CS2R R66, SRZ ;  /* 0x0000000000427805 */ /* 0x000fe4000001ff00 */
[----:B------:R-:W-:Y:S02]  /*6b90*/  CS2R R64, SRZ ;  /* 0x0000000000407805 */ /* 0x000fe4000001ff00 */
[----:B------:R-:W-:Y:S01]  /*6ba0*/  CS2R R72, SRZ ;  /* 0x0000000000487805 */ /* 0x000fe2000001ff00 */
[----:B------:R-:W-:Y:S06]  /*6bb0*/  @P1 BRA `(.L_x_113) ;  /* 0x00000000000c1947 */ /* 0x000fec0003800000 */
[----:B------:R-:W-:Y:S04]  /*6bc0*/  SHF.L.U32 R3, R90, 0x1f, RZ ;  /* 0x0000001f5a037819 */ /* 0x000fe800000006ff */
[----:B------:R-:W1:Y:S02]  /*6bd0*/  SYNCS.PHASECHK.TRANS64.TRYWAIT P1, [UR43+0x40], R3 ;  /* 0x00004003ff0075a7 */ /* 0x000e64000802112b */
[----:B-1----:R-:W-:Y:S05]  /*6be0*/  @!P1 BRA `(.L_x_114) ;  /* 0x0000004000189947 */ /* 0x002fea0003800000 */
.L_x_113:
[----:B------:R-:W-:Y:S05]  /*6bf0*/  BSYNC B0 ;  /* 0x0000000000007941 */ /* 0x000fea0003800000 */
.L_x_112:
[----:B------:R-:W-:Y:S01]  /*6c00*/  ISETP.NE.AND P1, PT, R60, RZ, PT ;  /* 0x000000ff3c00720c */ /* 0x000fe20003f25270 */
[----:B------:R-:W-:Y:S11]  /*6c10*/  HFMA2 R46, -RZ, RZ, 0, 5.9604644775390625e-08 ;  /* 0x00000001ff2e7431 */ /* 0x000ff600000001ff */
[----:B------:R-:W-:Y:S01]  /*6c20*/  @!UPT UIADD3 URZ, UPT, UPT, URZ, URZ, URZ ;  /* 0x000000fffffff290 */ /* 0x000fe2000fffe0ff */
[----:B------:R2:W1:Y:S04]  /*6c30*/  @P1 LDS.128 R48, [R93] ;  /* 0x000000005d301984 */ /* 0x0004680000000c00 */
[----:B------:R2:W1:Y:S04]  /*6c40*/  @P1 LDS.128 R56, [R92+0x10] ;  /* 0x000010005c381984 */ /* 0x0004680000000c00 */
[----:B------:R2:W1:Y:S04]  /*6c50*/  @P1 LDS.128 R64, [R91+0x20] ;  /* 0x000020005b401984 */ /* 0x0004680000000c00 */
[----:B------:R2:W1:Y:S02]  /*6c60*/  @P1 LDS.128 R72, [R87+0x30] ;  /* 0x0000300057481984 */ /* 0x0004640000000c00 */
.L_x_111:
[----:B------:R-:W-:Y:S05]  /*6c70*/  BSYNC B1 ;  /* 0x0000000000017941 */ /* 0x000fea0003800000 */
.L_x_110:
[----:B-1----:R-:W-:Y:S04]  /*6c80*/  SHF.R.U32.HI R2, RZ, 0x15, R39 ;  /* 0x00000015ff027819 */ /* 0x002fe80000011627 */
[----:B------:R-:W-:Y:S01]  /*6c90*/  LOP3.LUT P1, RZ, R2, 0x3, R81, 0x48, !PT ;  /* 0x0000000302ff7812 */ /* 0x000fe20007824851 */
[----:B------:R-:W-:Y:S01]  /*6ca0*/  @!UPT UIADD3 URZ, UPT, UPT, URZ, URZ, URZ ;  /* 0x000000fffffff290 */ /* 0x000fe2000fffe0ff */
[----:B----4-:R-:W-:Y:S11]  /*6cb0*/  @P0 BRA `(.L_x_115) ;  /* 0x0000000000080947 */ /* 0x010ff60003800000 */
[----:B------:R-:W1:Y:S02]  /*6cc0*/  SYNCS.PHASECHK.TRANS64.TRYWAIT P0, [R99+URZ+0xb0], R0 ;  /* 0x0000b000630075a7 */ /* 0x000e6400080011ff */
[----:B-1----:R-:W-:Y:S05]  /*6cd0*/  @!P0 BRA `(.L_x_116) ;  /* 0x0000003c00f48947 */ /* 0x002fea0003800000 */
.L_x_115:
[----:B------:R-:W-:Y:S05]  /*6ce0*/  @!P1 BRA `(.L_x_117) ;  /* 0x0000000000409947 */ /* 0x000fea0003800000 */
[----:B------:R-:W4:Y:S01]  /*6cf0*/  LDCU.64 UR8, c[0x4][0x70] ;  /* 0x01000e00ff0877ac */ /* 0x000f220008000a00 */
[----:B------:R-:W-:Y:S01]  /*6d00*/  MOV R3, 0x0 ;  /* 0x0000000000037802 */ /* 0x000fe20000000f00 */
[----:B------:R-:W-:Y:S02]  /*6d10*/  HFMA2 R12, -RZ, RZ, 0, 5.9604644775390625e-08 ;  /* 0x00000001ff0c7431 */ /* 0x000fe400000001ff */
[----:B------:R-:W-:Y:S02]  /*6d20*/  IMAD.MOV.U32 R8, RZ, RZ, 0x192 ;  /* 0x00000192ff087424 */ /* 0x000fe400078e00ff */
[----:B------:R-:W-:Y:S01]  /*6d30*/  IMAD.MOV.U32 R13, RZ, RZ, RZ ;  /* 0x000000ffff0d7224 */ /* 0x000fe200078e00ff */
[----:B------:R-:W5:Y:S01]  /*6d40*/  LDCU.64 UR6, c[0x4][0x78] ;  /* 0x01000f00ff0677ac */ /* 0x000f620008000a00 */
[----:B------:R-:W1:Y:S01]  /*6d50*/  LDC.64 R2, c[0x4][R3] ;  /* 0x0100000003027b82 */ /* 0x000e620000000a00 */
[----:B------:R-:W2:Y:S01]  /*6d60*/  LDCU.64 UR4, c[0x4][0x10] ;  /* 0x01000200ff0477ac */ /* 0x000ea20008000a00 */
[----:B----4-:R-:W-:Y:S01]  /*6d70*/  MOV R5, UR9 ;  /* 0x0000000900057c02 */ /* 0x010fe20008000f00 */
[----:B------:R-:W-:Y:S01]  /*6d80*/  IMAD.U32 R4, RZ, RZ, UR8 ;  /* 0x00000008ff047e24 */ /* 0x000fe2000f8e00ff */
[----:B-----5:R-:W-:Y:S01]  /*6d90*/  MOV R7, UR7 ;  /* 0x0000000700077c02 */ /* 0x020fe20008000f00 */
[----:B------:R-:W-:Y:S01]  /*6da0*/  IMAD.U32 R6, RZ, RZ, UR6 ;  /* 0x00000006ff067e24 */ /* 0x000fe2000f8e00ff */
[----:B--2---:R-:W-:Y:S01]  /*6db0*/  MOV R11, UR5 ;  /* 0x00000005000b7c02 */ /* 0x004fe20008000f00 */
[----:B------:R-:W-:Y:S02]  /*6dc0*/  IMAD.U32 R10, RZ, RZ, UR4 ;  /* 0x00000004ff0a7e24 */ /* 0x000fe4000f8e00ff */
[----:B------:R-:W-:Y:S07]  /*6dd0*/  LEPC R20, `(.L_x_117) ;  /* 0x000000001014794e */ /* 0x000fee0000000000 */
[----:B-1-3--:R-:W-:Y:S05]  /*6de0*/  CALL.ABS.NOINC R2 ;  /* 0x0000000002007343 */ /* 0x00afea0003c00000 */
.L_x_117:
[----:B------:R-:W-:Y:S05]  /*6df0*/  WARPSYNC.ALL ;  /* 0x0000000000007948 */ /* 0x000fea0003800000 */
[----:B------:R-:W-:Y:S01]  /*6e00*/  R2UR UR4, R39 ;  /* 0x00000000270472ca */ /* 0x000fe200000e0000 */
[--C-:B------:R-:W-:Y:S01]  /*6e10*/  HADD2.F32 R40, -RZ, R48.reuse.H0_H0 ;  /* 0x20000030ff287230 */ /* 0x100fe20000004100 */
[----:B------:R-:W-:Y:S01]  /*6e20*/  ISETP.NE.AND P0, PT, R95, RZ, PT ;  /* 0x000000ff5f00720c */ /* 0x000fe20003f05270 */
[----:B------:R-:W-:Y:S01]  /*6e30*/  HADD2.F32 R43, -RZ, R48.H1_H1 ;  /* 0x30000030ff2b7230 */ /* 0x000fe20000004100 */
[----:B------:R-:W-:Y:S01]  /*6e40*/  BSSY.RECONVERGENT B0, `(.L_x_118) ;  /* 0x000008b000007945 */ /* 0x000fe20003800200 */
[----:B------:R-:W-:Y:S02]  /*6e50*/  HADD2.F32 R42, -RZ, R49.H0_H0 ;  /* 0x20000031ff2a7230 */ /* 0x000fe40000004100 */
[----:B------:R-:W-:Y:S02]  /*6e60*/  HADD2.F32 R45, -RZ, R51.H0_H0 ;  /* 0x20000033ff2d7230 */ /* 0x000fe40000004100 */
[----:B------:R-:W-:Y:S04]  /*6e70*/  HADD2.F32 R44, -RZ, R75.H1_H1 ;  /* 0x3000004bff2c7230 */ /* 0x000fe80000004100 */
[----:B------:R-:W1:Y:S02]  /*6e80*/  LDTM.x32 R4, tmem[UR4] ;  /* 0x00000004000479ee */ /* 0x000e6400082c0000 */
[C---:B-1-3--:R-:W-:Y:S01]  /*6e90*/  FMUL R0, R38.reuse, R4 ;  /* 0x0000000426007220 */ /* 0x04afe20000400000 */
[C---:B------:R-:W-:Y:S01]  /*6ea0*/  FMUL R2, R38.reuse, R5 ;  /* 0x0000000526027220 */ /* 0x040fe20000400000 */
[C---:B------:R-:W-:Y:S01]  /*6eb0*/  FMUL R3, R38.reuse, R6 ;  /* 0x0000000626037220 */ /* 0x040fe20000400000 */
[C---:B------:R-:W-:Y:S01]  /*6ec0*/  FMUL R7, R38.reuse, R7 ;  /* 0x0000000726077220 */ /* 0x040fe20000400000 */
[C---:B------:R-:W-:Y:S01]  /*6ed0*/  FFMA R0, R41.reuse, R40, R0 ;  /* 0x0000002829007223 */ /* 0x040fe20000000000 */
[----:B------:R-:W-:Y:S02]  /*6ee0*/  HADD2.F32 R40, -RZ, R49.H1_H1 ;  /* 0x30000031ff287230 */ /* 0x000fe40000004100 */
[C---:B------:R-:W-:Y:S01]  /*6ef0*/  FFMA R2, R41.reuse, R43, R2 ;  /* 0x0000002b29027223 */ /* 0x040fe20000000002 */
[C---:B------:R-:W-:Y:S01]  /*6f00*/  FFMA R3, R41.reuse, R42, R3 ;  /* 0x0000002a29037223 */ /* 0x040fe20000000003 */
[--C-:B------:R-:W-:Y:S02]  /*6f10*/  HADD2.F32 R43, -RZ, R50.reuse.H0_H0 ;  /* 0x20000032ff2b7230 */ /* 0x100fe40000004100 */
[----:B------:R-:W-:Y:S01]  /*6f20*/  FMUL R4, R38, R8 ;  /* 0x0000000826047220 */ /* 0x000fe20000400000 */
[----:B------:R-:W-:Y:S01]  /*6f30*/  HADD2.F32 R42, -RZ, R50.H1_H1 ;  /* 0x30000032ff2a7230 */ /* 0x000fe20000004100 */
[----:B------:R-:W-:Y:S01]  /*6f40*/  F2FP.F16.F32.PACK_AB R52, R2, R0 ;  /* 0x000000000234723e */ /* 0x000fe200000000ff */
[C---:B------:R-:W-:Y:S01]  /*6f50*/  FFMA R7, R41.reuse, R40, R7 ;  /* 0x0000002829077223 */ /* 0x040fe20000000007 */
[----:B------:R-:W-:Y:S01]  /*6f60*/  FFMA R4, R41, R43, R4 ;  /* 0x0000002b29047223 */ /* 0x000fe20000000004 */
[C---:B------:R-:W-:Y:S01]  /*6f70*/  FMUL R5, R38.reuse, R9 ;  /* 0x0000000926057220 */ /* 0x040fe20000400000 */
[C---:B------:R-:W-:Y:S01]  /*6f80*/  FMUL R6, R38.reuse, R10 ;  /* 0x0000000a26067220 */ /* 0x040fe20000400000 */
[----:B------:R-:W-:Y:S01]  /*6f90*/  HADD2.F32 R40, -RZ, R51.H1_H1 ;  /* 0x30000033ff287230 */ /* 0x000fe20000004100 */
[----:B------:R-:W-:Y:S01]  /*6fa0*/  F2FP.F16.F32.PACK_AB R53, R7, R3 ;  /* 0x000000030735723e */ /* 0x000fe200000000ff */
[C---:B------:R-:W-:Y:S01]  /*6fb0*/  FFMA R5, R41.reuse, R42, R5 ;  /* 0x0000002a29057223 */ /* 0x040fe20000000005 */
[----:B------:R-:W-:Y:S01]  /*6fc0*/  FFMA R6, R41, R45, R6 ;  /* 0x0000002d29067223 */ /* 0x000fe20000000006 */
[C---:B------:R-:W-:Y:S01]  /*6fd0*/  FMUL R11, R38.reuse, R11 ;  /* 0x0000000b260b7220 */ /* 0x040fe20000400000 */
[--C-:B------:R-:W-:Y:S02]  /*6fe0*/  HADD2.F32 R43, -RZ, R56.reuse.H0_H0 ;  /* 0x20000038ff2b7230 */ /* 0x100fe40000004100 */
[C---:B------:R-:W-:Y:S01]  /*6ff0*/  FMUL R8, R38.reuse, R12 ;  /* 0x0000000c26087220 */ /* 0x040fe20000400000 */
[----:B------:R-:W-:Y:S01]  /*7000*/  F2FP.F16.F32.PACK_AB R54, R5, R4 ;  /* 0x000000040536723e */ /* 0x000fe200000000ff */
[C---:B------:R-:W-:Y:S01]  /*7010*/  FFMA R11, R41.reuse, R40, R11 ;  /* 0x00000028290b7223 */ /* 0x040fe2000000000b */
[----:B------:R-:W-:Y:S02]  /*7020*/  HADD2.F32 R40, -RZ, R56.H1_H1 ;  /* 0x30000038ff287230 */ /* 0x000fe40000004100 */
[----:B------:R-:W-:Y:S01]  /*7030*/  FFMA R8, R41, R43, R8 ;  /* 0x0000002b29087223 */ /* 0x000fe20000000008 */
[C---:B------:R-:W-:Y:S01]  /*7040*/  FMUL R9, R38.reuse, R13 ;  /* 0x0000000d26097220 */ /* 0x040fe20000400000 */
[--C-:B------:R-:W-:Y:S01]  /*7050*/  HADD2.F32 R45, -RZ, R57.reuse.H0_H0 ;  /* 0x20000039ff2d7230 */ /* 0x100fe20000004100 */
[----:B------:R-:W-:Y:S01]  /*7060*/  F2FP.F16.F32.PACK_AB R55, R11, R6 ;  /* 0x000000060b37723e */ /* 0x000fe200000000ff */
[C---:B------:R-:W-:Y:S01]  /*7070*/  FMUL R10, R38.reuse, R14 ;  /* 0x0000000e260a7220 */ /* 0x040fe20000400000 */
[----:B------:R-:W-:Y:S02]  /*7080*/  HADD2.F32 R42, -RZ, R57.H1_H1 ;  /* 0x30000039ff2a7230 */ /* 0x000fe40000004100 */
[C---:B------:R-:W-:Y:S01]  /*7090*/  FFMA R9, R41.reuse, R40, R9 ;  /* 0x0000002829097223 */ /* 0x040fe20000000009 */
[C---:B------:R-:W-:Y:S01]  /*70a0*/  FMUL R15, R38.reuse, R15 ;  /* 0x0000000f260f7220 */ /* 0x040fe20000400000 */
[----:B------:R1:W-:Y:S01]  /*70b0*/  STS.128 [R93], R52 ;  /* 0x000000345d007388 */ /* 0x0003e20000000c00 */
[----:B------:R-:W-:Y:S01]  /*70c0*/  FFMA R10, R41, R45, R10 ;  /* 0x0000002d290a7223 */ /* 0x000fe2000000000a */
[--C-:B------:R-:W-:Y:S01]  /*70d0*/  HADD2.F32 R40, -RZ, R58.reuse.H0_H0 ;  /* 0x2000003aff287230 */ /* 0x100fe20000004100 */
[----:B------:R-:W-:Y:S01]  /*70e0*/  F2FP.F16.F32.PACK_AB R68, R9, R8 ;  /* 0x000000080944723e */ /* 0x000fe200000000ff */
[----:B------:R-:W-:Y:S01]  /*70f0*/  FFMA R15, R41, R42, R15 ;  /* 0x0000002a290f7223 */ /* 0x000fe2000000000f */
[C---:B------:R-:W-:Y:S01]  /*7100*/  FMUL R12, R38.reuse, R16 ;  /* 0x00000010260c7220 */ /* 0x040fe20000400000 */
[----:B------:R-:W-:Y:S02]  /*7110*/  HADD2.F32 R42, -RZ, R58.H1_H1 ;  /* 0x3000003aff2a7230 */ /* 0x000fe40000004100 */
[C---:B------:R-:W-:Y:S01]  /*7120*/  FMUL R13, R38.reuse, R17 ;  /* 0x00000011260d7220 */ /* 0x040fe20000400000 */
[--C-:B------:R-:W-:Y:S01]  /*7130*/  HADD2.F32 R43, -RZ, R59.reuse.H0_H0 ;  /* 0x2000003bff2b7230 */ /* 0x100fe20000004100 */
[----:B------:R-:W-:Y:S01]  /*7140*/  F2FP.F16.F32.PACK_AB R69, R15, R10 ;  /* 0x0000000a0f45723e */ /* 0x000fe200000000ff */
[C---:B------:R-:W-:Y:S01]  /*7150*/  FFMA R12, R41.reuse, R40, R12 ;  /* 0x00000028290c7223 */ /* 0x040fe2000000000c */
[C---:B------:R-:W-:Y:S01]  /*7160*/  FFMA R13, R41.reuse, R42, R13 ;  /* 0x0000002a290d7223 */ /* 0x040fe2000000000d */
[C---:B------:R-:W-:Y:S01]  /*7170*/  FMUL R14, R38.reuse, R18 ;  /* 0x00000012260e7220 */ /* 0x040fe20000400000 */
[----:B------:R-:W-:Y:S02]  /*7180*/  HADD2.F32 R40, -RZ, R59.H1_H1 ;  /* 0x3000003bff287230 */ /* 0x000fe40000004100 */
[C---:B------:R-:W-:Y:S01]  /*7190*/  FMUL R19, R38.reuse, R19 ;  /* 0x0000001326137220 */ /* 0x040fe20000400000 */
[C---:B------:R-:W-:Y:S01]  /*71a0*/  FMUL R16, R38.reuse, R20 ;  /* 0x0000001426107220 */ /* 0x040fe20000400000 */
[C---:B------:R-:W-:Y:S01]  /*71b0*/  FFMA R14, R41.reuse, R43, R14 ;  /* 0x0000002b290e7223 */ /* 0x040fe2000000000e */
[--C-:B------:R-:W-:Y:S02]  /*71c0*/  HADD2.F32 R43, -RZ, R64.reuse.H0_H0 ;  /* 0x20000040ff2b7230 */ /* 0x100fe40000004100 */
[C---:B------:R-:W-:Y:S01]  /*71d0*/  FFMA R19, R41.reuse, R40, R19 ;  /* 0x0000002829137223 */ /* 0x040fe20000000013 */
[----:B------:R-:W-:Y:S02]  /*71e0*/  HADD2.F32 R42, -RZ, R64.H1_H1 ;  /* 0x30000040ff2a7230 */ /* 0x000fe40000004100 */
[C---:B------:R-:W-:Y:S01]  /*71f0*/  FMUL R17, R38.reuse, R21 ;  /* 0x0000001526117220 */ /* 0x040fe20000400000 */
[--C-:B------:R-:W-:Y:S02]  /*7200*/  HADD2.F32 R45, -RZ, R65.reuse.H0_H0 ;  /* 0x20000041ff2d7230 */ /* 0x100fe40000004100 */
[C---:B------:R-:W-:Y:S01]  /*7210*/  FMUL R18, R38.reuse, R22 ;  /* 0x0000001626127220 */ /* 0x040fe20000400000 */
[----:B------:R-:W-:Y:S02]  /*7220*/  HADD2.F32 R40, -RZ, R65.H1_H1 ;  /* 0x30000041ff287230 */ /* 0x000fe40000004100 */
[C---:B------:R-:W-:Y:S01]  /*7230*/  FMUL R23, R38.reuse, R23 ;  /* 0x0000001726177220 */ /* 0x040fe20000400000 */
[C---:B------:R-:W-:Y:S01]  /*7240*/  FFMA R16, R41.reuse, R43, R16 ;  /* 0x0000002b29107223 */ /* 0x040fe20000000010 */
[C---:B------:R-:W-:Y:S01]  /*7250*/  FFMA R17, R41.reuse, R42, R17 ;  /* 0x0000002a29117223 */ /* 0x040fe20000000011 */
[C---:B------:R-:W-:Y:S01]  /*7260*/  FFMA R18, R41.reuse, R45, R18 ;  /* 0x0000002d29127223 */ /* 0x040fe20000000012 */
[C---:B------:R-:W-:Y:S01]  /*7270*/  FFMA R23, R41.reuse, R40, R23 ;  /* 0x0000002829177223 */ /* 0x040fe20000000017 */
[--C-:B------:R-:W-:Y:S02]  /*7280*/  HADD2.F32 R43, -RZ, R66.reuse.H0_H0 ;  /* 0x20000042ff2b7230 */ /* 0x100fe40000004100 */
[C---:B------:R-:W-:Y:S01]  /*7290*/  FMUL R20, R38.reuse, R24 ;  /* 0x0000001826147220 */ /* 0x040fe20000400000 */
        /* <DEDUP_REMOVED lines=9> */
[----:B------:R-:W-:Y:S01]  /*7330*/  FFMA R27, R41, R42, R27 ;  /* 0x0000002a291b7223 */ /* 0x000fe2000000001b */
[--C-:B------:R-:W-:Y:S02]  /*7340*/  HADD2.F32 R40, -RZ, R72.reuse.H0_H0 ;  /* 0x20000048ff287230 */ /* 0x100fe40000004100 */
[C---:B------:R-:W-:Y:S01]  /*7350*/  FMUL R24, R38.reuse, R28 ;  /* 0x0000001c26187220 */ /* 0x040fe20000400000 */
[----:B------:R-:W-:Y:S02]  /*7360*/  HADD2.F32 R42, -RZ, R72.H1_H1 ;  /* 0x30000048ff2a7230 */ /* 0x000fe40000004100 */
[C---:B------:R-:W-:Y:S01]  /*7370*/  FMUL R25, R38.reuse, R29 ;  /* 0x0000001d26197220 */ /* 0x040fe20000400000 */
[--C-:B------:R-:W-:Y:S02]  /*7380*/  HADD2.F32 R43, -RZ, R73.reuse.H0_H0 ;  /* 0x20000049ff2b7230 */ /* 0x100fe40000004100 */
[C---:B------:R-:W-:Y:S01]  /*7390*/  FMUL R26, R38.reuse, R30 ;  /* 0x0000001e261a7220 */ /* 0x040fe20000400000 */
[----:B------:R-:W-:Y:S01]  /*73a0*/  F2FP.F16.F32.PACK_AB R70, R13, R12 ;  /* 0x0000000c0d46723e */ /* 0x000fe200000000ff */
[----:B------:R-:W-:Y:S01]  /*73b0*/  FFMA R24, R41, R40, R24 ;  /* 0x0000002829187223 */ /* 0x000fe20000000018 */
[----:B------:R-:W-:Y:S01]  /*73c0*/  F2FP.F16.F32.PACK_AB R71, R19, R14 ;  /* 0x0000000e1347723e */ /* 0x000fe200000000ff */
[C---:B------:R-:W-:Y:S01]  /*73d0*/  FFMA R25, R41.reuse, R42, R25 ;  /* 0x0000002a29197223 */ /* 0x040fe20000000019 */
[C---:B------:R-:W-:Y:S01]  /*73e0*/  FFMA R26, R41.reuse, R43, R26 ;  /* 0x0000002b291a7223 */ /* 0x040fe2000000001a */
[----:B------:R-:W-:Y:S02]  /*73f0*/  HADD2.F32 R40, -RZ, R73.H1_H1 ;  /* 0x30000049ff287230 */ /* 0x000fe40000004100 */
[C---:B------:R-:W-:Y:S01]  /*7400*/  FMUL R31, R38.reuse, R31 ;  /* 0x0000001f261f7220 */ /* 0x040fe20000400000 */
[----:B------:R1:W-:Y:S01]  /*7410*/  STS.128 [R92+0x10], R68 ;  /* 0x000010445c007388 */ /* 0x0003e20000000c00 */
[--C-:B------:R-:W-:Y:S02]  /*7420*/  HADD2.F32 R43, -RZ, R74.reuse.H0_H0 ;  /* 0x2000004aff2b7230 */ /* 0x100fe40000004100 */
[C---:B------:R-:W-:Y:S01]  /*7430*/  FMUL R28, R38.reuse, R32 ;  /* 0x00000020261c7220 */ /* 0x040fe20000400000 */
[----:B------:R-:W-:Y:S02]  /*7440*/  HADD2.F32 R42, -RZ, R74.H1_H1 ;  /* 0x3000004aff2a7230 */ /* 0x000fe40000004100 */
[C---:B------:R-:W-:Y:S01]  /*7450*/  FMUL R29, R38.reuse, R33 ;  /* 0x00000021261d7220 */ /* 0x040fe20000400000 */
[----:B------:R-:W-:Y:S02]  /*7460*/  HADD2.F32 R45, -RZ, R75.H0_H0 ;  /* 0x2000004bff2d7230 */ /* 0x000fe40000004100 */
[C---:B------:R-:W-:Y:S01]  /*7470*/  FMUL R30, R38.reuse, R34 ;  /* 0x00000022261e7220 */ /* 0x040fe20000400000 */
[----:B------:R-:W-:Y:S01]  /*7480*/  FFMA R31, R41, R40, R31 ;  /* 0x00000028291f7223 */ /* 0x000fe2000000001f */
[----:B------:R-:W-:Y:S01]  /*7490*/  FMUL R35, R38, R35 ;  /* 0x0000002326237220 */ /* 0x000fe20000400000 */
[----:B------:R-:W-:Y:S01]  /*74a0*/  F2FP.F16.F32.PACK_AB R100, R17, R16 ;  /* 0x000000101164723e */ /* 0x000fe200000000ff */
[----:B------:R-:W-:Y:S01]  /*74b0*/  FFMA R28, R41, R43, R28 ;  /* 0x0000002b291c7223 */ /* 0x000fe2000000001c */
[----:B------:R-:W-:Y:S01]  /*74c0*/  F2FP.F16.F32.PACK_AB R101, R23, R18 ;  /* 0x000000121765723e */ /* 0x000fe200000000ff */
[----:B------:R-:W-:Y:S01]  /*74d0*/  FFMA R29, R41, R42, R29 ;  /* 0x0000002a291d7223 */ /* 0x000fe2000000001d */
[----:B------:R-:W-:Y:S01]  /*74e0*/  F2FP.F16.F32.PACK_AB R102, R21, R20 ;  /* 0x000000141566723e */ /* 0x000fe200000000ff */
[----:B------:R-:W-:Y:S01]  /*74f0*/  FFMA R30, R41, R45, R30 ;  /* 0x0000002d291e7223 */ /* 0x000fe2000000001e */
[----:B------:R-:W-:Y:S01]  /*7500*/  F2FP.F16.F32.PACK_AB R103, R27, R22 ;  /* 0x000000161b67723e */ /* 0x000fe200000000ff */
[----:B------:R-:W-:Y:S01]  /*7510*/  FFMA R35, R41, R44, R35 ;  /* 0x0000002c29237223 */ /* 0x000fe20000000023 */
[----:B------:R-:W-:Y:S02]  /*7520*/  F2FP.F16.F32.PACK_AB R104, R25, R24 ;  /* 0x000000181968723e */ /* 0x000fe400000000ff */
[----:B------:R-:W-:Y:S01]  /*7530*/  F2FP.F16.F32.PACK_AB R105, R31, R26 ;  /* 0x0000001a1f69723e */ /* 0x000fe200000000ff */
[----:B------:R1:W-:Y:S01]  /*7540*/  STS.128 [R91+0x20], R100 ;  /* 0x000020645b007388 */ /* 0x0003e20000000c00 */
[----:B------:R-:W-:Y:S02]  /*7550*/  F2FP.F16.F32.PACK_AB R106, R29, R28 ;  /* 0x0000001c1d6a723e */ /* 0x000fe400000000ff */
[----:B------:R-:W-:Y:S05]  /*7560*/  F2FP.F16.F32.PACK_AB R107, R35, R30 ;  /* 0x0000001e236b723e */ /* 0x000fea00000000ff */
[----:B------:R1:W-:Y:S01]  /*7570*/  STS.128 [R87+0x30], R104 ;  /* 0x0000306857007388 */ /* 0x0003e20000000c00 */
[----:B------:R-:W-:Y:S01]  /*7580*/  @!PT LDS RZ, [RZ] ;  /* 0x00000000fffff984 */ /* 0x000fe20000000800 */
[----:B------:R-:W-:Y:S01]  /*7590*/  @!PT LDS RZ, [RZ] ;  /* 0x00000000fffff984 */ /* 0x000fe20000000800 */
[----:B------:R-:W-:Y:S01]  /*75a0*/  @!PT LDS RZ, [RZ] ;  /* 0x00000000fffff984 */ /* 0x000fe20000000800 */
[----:B------:R-:W-:Y:S01]  /*75b0*/  @!PT LDS RZ, [RZ] ;  /* 0x00000000fffff984 */ /* 0x000fe20000000800 */
[----:B------:R3:W-:Y:S07]  /*75c0*/  MEMBAR.ALL.CTA ;  /* 0x0000000000007992 */ /* 0x0007ee0000008000 */
[----:B---3--:R-:W3:Y:S02]  /*75d0*/  FENCE.VIEW.ASYNC.S ;  /* 0x00000000000073c6 */ /* 0x008ee40000000000 */
[----:B---3--:R-:W-:Y:S06]  /*75e0*/  BAR.SYNC.DEFER_BLOCKING 0x1, 0x80 ;  /* 0x0042000000007b1d */ /* 0x008fec0000010000 */
[----:B------:R-:W-:Y:S05]  /*75f0*/  @P0 BRA `(.L_x_119) ;  /* 0x00000000003c0947 */ /* 0x000fea0003800000 */
[----:B------:R-:W3:Y:S01]  /*7600*/  LDCU.64 UR6, c[0x0][0x348] ;  /* 0x00006900ff0677ac */ /* 0x000ee20008000a00 */
[----:B------:R-:W-:Y:S01]  /*7610*/  UIADD3 UR4, UPT, UPT, UR43, 0x200, URZ ;  /* 0x000002002b047890 */ /* 0x000fe2000fffe0ff */
[----:B------:R-:W-:Y:S01]  /*7620*/  UMOV UR51, UR36 ;  /* 0x0000002400337c82 */ /* 0x000fe20008000000 */
[----:B------:R-:W-:Y:S02]  /*7630*/  UIADD3 UR9, UPT, UPT, UR49, 0x80, URZ ;  /* 0x0000008031097890 */ /* 0x000fe4000fffe0ff */
[----:B------:R-:W-:Y:S02]  /*7640*/  UIADD3 UR8, UPT, UPT, UR43, 0x1200, URZ ;  /* 0x000012002b087890 */ /* 0x000fe4000fffe0ff */
[----:B------:R-:W-:Y:S01]  /*7650*/  MOV R84, UR4 ;  /* 0x0000000400547c02 */ /* 0x000fe20008000f00 */
[----:B------:R-:W-:Y:S01]  /*7660*/  UMOV UR10, UR50 ;  /* 0x00000032000a7c82 */ /* 0x000fe20008000000 */
[----:B------:R-:W-:Y:S02]  /*7670*/  UMOV UR11, UR36 ;  /* 0x00000024000b7c82 */ /* 0x000fe40008000000 */
[----:B------:R-:W-:Y:S01]  /*7680*/  R2UR UR48, R84 ;  /* 0x00000000543072ca */ /* 0x000fe200000e0000 */
[----:B---3--:R-:W-:Y:S04]  /*7690*/  UIADD3 UR4, UP0, UPT, UR6, 0x680, URZ ;  /* 0x0000068006047890 */ /* 0x008fe8000ff1e0ff */
[----:B------:R-:W-:Y:S09]  /*76a0*/  UIADD3.X UR5, UPT, UPT, URZ, UR7, URZ, UP0, !UPT ;  /* 0x00000007ff057290 */ /* 0x000ff200087fe4ff */
[----:B------:R3:W-:Y:S01]  /*76b0*/  UTMASTG.3D [UR48], [UR4] ;  /* 0x00000030040073b5 */ /* 0x0007e20008010000 */
[----:B------:R3:W-:Y:S01]  /*76c0*/  UTMASTG.3D [UR8], [UR4] ;  /* 0x00000008040073b5 */ /* 0x0007e20008010000 */
[----:B------:R0:W-:Y:S01]  /*76d0*/  UTMACMDFLUSH ;  /* 0x00000000000079b7 */ /* 0x0001e20000000000 */
[----:B---3--:R-:W-:Y:S04]  /*76e0*/  DEPBAR.LE SB0, 0x1 ;  /* 0x000080400000791a */ /* 0x008fe80000000000 */
.L_x_119:
[----:B------:R-:W-:Y:S05]  /*76f0*/  BSYNC.RECONVERGENT B0 ;  /* 0x0000000000007941 */ /* 0x000fea0003800200 */
.L_x_118:
[----:B------:R-:W-:Y:S01]  /*7700*/  BAR.SYNC.DEFER_BLOCKING 0x1, 0x80 ;  /* 0x0042000000007b1d */ /* 0x000fe20000010000 */
[----:B------:R-:W-:Y:S01]  /*7710*/  ISETP.NE.AND P1, PT, R98, RZ, PT ;  /* 0x000000ff6200720c */ /* 0x000fe20003f25270 */
[----:B------:R-:W-:Y:S01]  /*7720*/  UISETP.NE.AND UP0, UPT, UR52, URZ, UPT ;  /* 0x000000ff3400728c */ /* 0x000fe2000bf05270 */
[----:B------:R-:W-:Y:S11]  /*7730*/  LEA R3, R46, UR43, 0x3 ;  /* 0x0000002b2e037c11 */ /* 0x000ff6000f8e18ff */
[----:B------:R-:W-:Y:S01]  /*7740*/  @P1 SHF.L.U32 R2, R90, 0x1f, RZ ;  /* 0x0000001f5a021819 */ /* 0x000fe200000006ff */
[----:B------:R-:W-:Y:S06]  /*7750*/  BRA.U !UP0, `(.L_x_120) ;  /* 0x0000000108247547 */ /* 0x000fec000b800000 */
[----:B------:R-:W-:Y:S01]  /*7760*/  IMAD.U32 R5, RZ, RZ, UR46 ;  /* 0x0000002eff057e24 */ /* 0x000fe2000f8e00ff */
[----:B------:R-:W-:Y:S01]  /*7770*/  MOV R0, UR47 ;  /* 0x0000002f00007c02 */ /* 0x000fe20008000f00 */
[----:B------:R-:W-:Y:S03]  /*7780*/  UIADD3 UR4, UPT, UPT, UR46, 0x1, URZ ;  /* 0x000000012e047890 */ /* 0x000fe6000fffe0ff */
[----:B------:R-:W-:Y:S01]  /*7790*/  @P1 LEA R5, R5, UR43, 0x3 ;  /* 0x0000002b05051c11 */ /* 0x000fe2000f8e18ff */
[----:B------:R-:W-:Y:S04]  /*77a0*/  UISETP.NE.AND UP0, UPT, UR4, 0x4, UPT ;  /* 0x000000040400788c */ /* 0x000fe8000bf05270 */
[----:B------:R-:W-:Y:S01]  /*77b0*/  @P1 VIADD R5, R5, 0x60 ;  /* 0x0000006005051836 */ /* 0x000fe20000000000 */
[----:B------:R-:W-:Y:S04]  /*77c0*/  USEL UR46, UR4, URZ, UP0 ;  /* 0x000000ff042e7287 */ /* 0x000fe80008000000 */
[----:B------:R-:W-:Y:S04]  /*77d0*/  @P1 PRMT R0, R0, 0x654, R5 ;  /* 0x0000065400001816 */ /* 0x000fe80000000005 */
[----:B------:R3:W-:Y:S04]  /*77e0*/  @P1 SYNCS.ARRIVE.TRANS64.RED.A1T0 RZ, [R0+URZ], RZ ;  /* 0x000000ff00ff19a7 */ /* 0x0007e800081004ff */
.L_x_120:
[----:B------:R-:W4:Y:S01]  /*77f0*/  @P1 SYNCS.PHASECHK.TRANS64.TRYWAIT P0, [R3+URZ+0x40], R2 ;  /* 0x00004002030015a7 */ /* 0x000f2200080011ff */
[----:B------:R-:W-:Y:S01]  /*7800*/  BSSY B1, `(.L_x_121) ;  /* 0x0000016000017945 */ /* 0x000fe20003800000 */
[----:B----4-:R-:W-:Y:S03]  /*7810*/  @P1 SEL R47, RZ, 0x1, !P0 ;  /* 0x00000001ff2f1807 */ /* 0x010fe60004000000 */
[----:B------:R-:W-:Y:S05]  /*7820*/  @!P1 BRA `(.L_x_122) ;  /* 0x00000000004c9947 */ /* 0x000fea0003800000 */
[----:B------:R-:W-:Y:S01]  /*7830*/  ISETP.NE.AND P0, PT, R47, RZ, PT ;  /* 0x000000ff2f00720c */ /* 0x000fe20003f05270 */
[----:B------:R-:W-:Y:S01]  /*7840*/  BSSY B0, `(.L_x_123) ;  /* 0x000000b000007945 */ /* 0x000fe20003800000 */
[----:B------:R-:W-:Y:S11]  /*7850*/  ISETP.NE.AND P1, PT, R60, RZ, PT ;  /* 0x000000ff3c00720c */ /* 0x000ff60003f25270 */
[----:B------:R-:W-:Y:S02]  /*7860*/  @!UPT UIADD3 URZ, UPT, UPT, URZ, URZ, URZ ;  /* 0x000000fffffff290 */ /* 0x000fe4000fffe0ff */
[C---:B------:R-:W-:Y:S01]  /*7870*/  @P1 IMAD R6, R46.reuse, 0x2000, R93 ;  /* 0x000020002e061824 */ /* 0x040fe200078e025d */
[C---:B------:R-:W-:Y:S01]  /*7880*/  @P1 LEA R4, R46.reuse, R91, 0xd ;  /* 0x0000005b2e041211 */ /* 0x040fe200078e68ff */
[C---:B------:R-:W-:Y:S02]  /*7890*/  @P1 IMAD R5, R46.reuse, 0x2000, R92 ;  /* 0x000020002e051824 */ /* 0x040fe400078e025c */
[----:B------:R-:W-:Y:S01]  /*78a0*/  @P1 IMAD R2, R46, 0x2000, R87 ;  /* 0x000020002e021824 */ /* 0x000fe200078e0257 */
[----:B------:R-:W-:Y:S06]  /*78b0*/  @P0 BRA `(.L_x_124) ;  /* 0x00000000000c0947 */ /* 0x000fec0003800000 */
[----:B---3--:R-:W-:Y:S04]  /*78c0*/  SHF.L.U32 R0, R90, 0x1f, RZ ;  /* 0x0000001f5a007819 */ /* 0x008fe800000006ff */
[----:B------:R-:W3:Y:S02]  /*78d0*/  SYNCS.PHASECHK.TRANS64.TRYWAIT P0, [R3+URZ+0x40], R0 ;  /* 0x00004000030075a7 */ /* 0x000ee400080011ff */
[----:B---3--:R-:W-:Y:S05]  /*78e0*/  @!P0 BRA `(.L_x_125) ;  /* 0x0000003400048947 */ /* 0x008fea0003800000 */
.L_x_124:
[----:B------:R-:W-:Y:S05]  /*78f0*/  BSYNC B0 ;  /* 0x0000000000007941 */ /* 0x000fea0003800000 */
.L_x_123:
[----:B------:R-:W-:Y:S02]  /*7900*/  ISETP.NE.AND P0, PT, R60, RZ, PT ;  /* 0x000000ff3c00720c */ /* 0x000fe40003f05270 */
[----:B------:R-:W-:Y:S11]  /*7910*/  IADD3 R46, PT, PT, R46, 0x1, RZ ;  /* 0x000000012e2e7810 */ /* 0x000ff60007ffe0ff */
[----:B------:R4:W1:Y:S04]  /*7920*/  @P0 LDS.128 R48, [R6] ;  /* 0x0000000006300984 */ /* 0x0008680000000c00 */
[----:B------:R4:W1:Y:S04]  /*7930*/  @P0 LDS.128 R56, [R5+0x10] ;  /* 0x0000100005380984 */ /* 0x0008680000000c00 */
[----:B------:R4:W1:Y:S04]  /*7940*/  @P0 LDS.128 R64, [R4+0x20] ;  /* 0x0000200004400984 */ /* 0x0008680000000c00 */
[----:B------:R4:W1:Y:S02]  /*7950*/  @P0 LDS.128 R72, [R2+0x30] ;  /* 0x0000300002480984 */ /* 0x0008640000000c00 */
.L_x_122:
[----:B------:R-:W-:Y:S05]  /*7960*/  BSYNC B1 ;  /* 0x0000000000017941 */ /* 0x000fea0003800000 */
.L_x_121:
[----:B---3--:R-:W-:Y:S05]  /*7970*/  VIADD R0, R39, 0x20 ;  /* 0x0000002027007836 */ /* 0x008fea0000000000 */
[----:B------:R-:W-:Y:S04]  /*7980*/  SHF.R.U32.HI R0, RZ, 0x15, R0 ;  /* 0x00000015ff007819 */ /* 0x000fe80000011600 */
[----:B------:R-:W-:Y:S11]  /*7990*/  LOP3.LUT P0, RZ, R0, 0x3, R81, 0x48, !PT ;  /* 0x0000000300ff7812 */ /* 0x000ff60007804851 */
[----:B------:R-:W-:Y:S02]  /*79a0*/  @!UPT UIADD3 URZ, UPT, UPT, URZ, URZ, URZ ;  /* 0x000000fffffff290 */ /* 0x000fe4000fffe0ff */
[----:B------:R-:W-:Y:S05]  /*79b0*/  @!P0 BRA `(.L_x_126) ;  /* 0x0000000000408947 */ /* 0x000fea0003800000 */
[----:B------:R-:W3:Y:S01]  /*79c0*/  LDCU.64 UR8, c[0x4][0x70] ;  /* 0x01000e00ff0877ac */ /* 0x000ee20008000a00 */
[----:B------:R-:W-:Y:S01]  /*79d0*/  MOV R3, 0x0 ;  /* 0x0000000000037802 */ /* 0x000fe20000000f00 */
[----:B------:R-:W-:Y:S02]  /*79e0*/  HFMA2 R12, -RZ, RZ, 0, 5.9604644775390625e-08 ;  /* 0x00000001ff0c7431 */ /* 0x000fe400000001ff */
[----:B------:R-:W-:Y:S02]  /*79f0*/  IMAD.MOV.U32 R8, RZ, RZ, 0x192 ;  /* 0x00000192ff087424 */ /* 0x000fe400078e00ff */
[----:B------:R-:W-:Y:S01]  /*7a00*/  IMAD.MOV.U32 R13, RZ, RZ, RZ ;  /* 0x000000ffff0d7224 */ /* 0x000fe200078e00ff */
[----:B------:R-:W5:Y:S01]  /*7a10*/  LDCU.64 UR6, c[0x4][0x78] ;  /* 0x01000f00ff0677ac */ /* 0x000f620008000a00 */
[----:B----4-:R-:W4:Y:S01]  /*7a20*/  LDC.64 R2, c[0x4][R3] ;  /* 0x0100000003027b82 */ /* 0x010f220000000a00 */
[----:B------:R-:W2:Y:S01]  /*7a30*/  LDCU.64 UR4, c[0x4][0x10] ;  /* 0x01000200ff0477ac */ /* 0x000ea20008000a00 */
[----:B---3--:R-:W-:Y:S01]  /*7a40*/  MOV R5, UR9 ;  /* 0x0000000900057c02 */ /* 0x008fe20008000f00 */
[----:B------:R-:W-:Y:S01]  /*7a50*/  IMAD.U32 R4, RZ, RZ, UR8 ;  /* 0x00000008ff047e24 */ /* 0x000fe2000f8e00ff */
[----:B-----5:R-:W-:Y:S01]  /*7a60*/  MOV R7, UR7 ;  /* 0x0000000700077c02 */ /* 0x020fe20008000f00 */
[----:B------:R-:W-:Y:S01]  /*7a70*/  IMAD.U32 R6, RZ, RZ, UR6 ;  /* 0x00000006ff067e24 */ /* 0x000fe2000f8e00ff */
[----:B--2---:R-:W-:Y:S01]  /*7a80*/  MOV R11, UR5 ;  /* 0x00000005000b7c02 */ /* 0x004fe20008000f00 */
[----:B------:R-:W-:Y:S02]  /*7a90*/  IMAD.U32 R10, RZ, RZ, UR4 ;  /* 0x00000004ff0a7e24 */ /* 0x000fe4000f8e00ff */
[----:B------:R-:W-:Y:S07]  /*7aa0*/  LEPC R20, `(.L_x_126) ;  /* 0x000000001014794e */ /* 0x000fee0000000000 */
[----:B-1--4-:R-:W-:Y:S05]  /*7ab0*/  CALL.ABS.NOINC R2 ;  /* 0x0000000002007343 */ /* 0x012fea0003c00000 */
.L_x_126:
[----:B------:R-:W-:Y:S05]  /*7ac0*/  WARPSYNC.ALL ;  /* 0x0000000000007948 */ /* 0x000fea0003800000 */
[----:B------:R-:W-:Y:S01]  /*7ad0*/  R2UR UR4, R39 ;  /* 0x00000000270472ca */ /* 0x000fe200000e0000 */
[--C-:B-1----:R-:W-:Y:S01]  /*7ae0*/  HADD2.F32 R40, -RZ, R48.reuse.H0_H0 ;  /* 0x20000030ff287230 */ /* 0x102fe20000004100 */
[----:B------:R-:W-:Y:S01]  /*7af0*/  ISETP.NE.AND P6, PT, R98, RZ, PT ;  /* 0x000000ff6200720c */ /* 0x000fe20003fc5270 */
[----:B------:R-:W-:Y:S01]  /*7b00*/  HADD2.F32 R43, -RZ, R48.H1_H1 ;  /* 0x30000030ff2b7230 */ /* 0x000fe20000004100 */
[----:B------:R-:W-:Y:S01]  /*7b10*/  MOV R52, UR46 ;  /* 0x0000002e00347c02 */ /* 0x000fe20008000f00 */
[----:B------:R-:W-:Y:S01]  /*7b20*/  HADD2.F32 R42, -RZ, R49.H1_H1 ;  /* 0x30000031ff2a7230 */ /* 0x000fe20000004100 */
[----:B------:R-:W-:Y:S01]  /*7b30*/  MOV R61, UR47 ;  /* 0x0000002f003d7c02 */ /* 0x000fe20008000f00 */
[----:B------:R-:W-:Y:S01]  /*7b40*/  HADD2.F32 R45, -RZ, R51.H0_H0 ;  /* 0x20000033ff2d7230 */ /* 0x000fe20000004100 */
[----:B------:R-:W-:Y:S01]  /*7b50*/  ISETP.NE.AND P0, PT, R95, RZ, PT ;  /* 0x000000ff5f00720c */ /* 0x000fe20003f05270 */
[----:B------:R-:W-:Y:S01]  /*7b60*/  HADD2.F32 R44, -RZ, R75.H1_H1 ;  /* 0x3000004bff2c7230 */ /* 0x000fe20000004100 */
[----:B------:R-:W-:Y:S01]  /*7b70*/  BSSY.RECONVERGENT B0, `(.L_x_127) ;  /* 0x000008d000007945 */ /* 0x000fe20003800200 */
[----:B------:R-:W-:Y:S02]  /*7b80*/  LEA R62, R46, UR43, 0x3 ;  /* 0x0000002b2e3e7c11 */ /* 0x000fe4000f8e18ff */
[----:B----4-:R-:W1:Y:S02]  /*7b90*/  LDTM.x32 R4, tmem[UR4+0x20] ;  /* 0x00002004000479ee */ /* 0x010e6400082c0000 */
[----:B------:R-:W-:Y:S02]  /*7ba0*/  @P6 LEA R52, R52, UR43, 0x3 ;  /* 0x0000002b34346c11 */ /* 0x000fe4000f8e18ff */
[----:B------:R-:W-:Y:S02]  /*7bb0*/  @P6 SHF.L.U32 R63, R90, 0x1f, RZ ;  /* 0x0000001f5a3f6819 */ /* 0x000fe400000006ff */
[----:B------:R-:W-:Y:S04]  /*7bc0*/  @P6 IADD3 R52, PT, PT, R52, 0x60, RZ ;  /* 0x0000006034346810 */ /* 0x000fe80007ffe0ff */
[----:B------:R-:W-:Y:S01]  /*7bd0*/  @P6 PRMT R61, R61, 0x654, R52 ;  /* 0x000006543d3d6816 */ /* 0x000fe20000000034 */
[C---:B-1----:R-:W-:Y:S01]  /*7be0*/  FMUL R0, R38.reuse, R4 ;  /* 0x0000000426007220 */ /* 0x042fe20000400000 */
[C---:B------:R-:W-:Y:S01]  /*7bf0*/  FMUL R2, R38.reuse, R5 ;  /* 0x0000000526027220 */ /* 0x040fe20000400000 */
[C---:B------:R-:W-:Y:S01]  /*7c00*/  FMUL R3, R38.reuse, R6 ;  /* 0x0000000626037220 */ /* 0x040fe20000400000 */
[C---:B------:R-:W-:Y:S01]  /*7c10*/  FMUL R7, R38.reuse, R7 ;  /* 0x0000000726077220 */ /* 0x040fe20000400000 */
[C---:B------:R-:W-:Y:S01]  /*7c20*/  FFMA R0, R41.reuse, R40, R0 ;  /* 0x0000002829007223 */ /* 0x040fe20000000000 */
[----:B------:R-:W-:Y:S02]  /*7c30*/  HADD2.F32 R40, -RZ, R49.H0_H0 ;  /* 0x20000031ff287230 */ /* 0x000fe40000004100 */
[C---:B------:R-:W-:Y:S01]  /*7c40*/  FFMA R2, R41.reuse, R43, R2 ;  /* 0x0000002b29027223 */ /* 0x040fe20000000002 */
[--C-:B------:R-:W-:Y:S02]  /*7c50*/  HADD2.F32 R43, -RZ, R50.reuse.H0_H0 ;  /* 0x20000032ff2b7230 */ /* 0x100fe40000004100 */
[C---:B------:R-:W-:Y:S01]  /*7c60*/  FMUL R4, R38.reuse, R8 ;  /* 0x0000000826047220 */ /* 0x040fe20000400000 */
[----:B------:R-:W-:Y:S01]  /*7c70*/  FMUL R5, R38, R9 ;  /* 0x0000000926057220 */ /* 0x000fe20000400000 */
[C---:B------:R-:W-:Y:S01]  /*7c80*/  FFMA R3, R41.reuse, R40, R3 ;  /* 0x0000002829037223 */ /* 0x040fe20000000003 */
[----:B------:R-:W-:Y:S01]  /*7c90*/  HADD2.F32 R40, -RZ, R50.H1_H1 ;  /* 0x30000032ff287230 */ /* 0x000fe20000004100 */
[----:B------:R-:W-:Y:S01]  /*7ca0*/  F2FP.F16.F32.PACK_AB R52, R2, R0 ;  /* 0x000000000234723e */ /* 0x000fe200000000ff */
[C---:B------:R-:W-:Y:S01]  /*7cb0*/  FFMA R7, R41.reuse, R42, R7 ;  /* 0x0000002a29077223 */ /* 0x040fe20000000007 */
[C---:B------:R-:W-:Y:S01]  /*7cc0*/  FFMA R4, R41.reuse, R43, R4 ;  /* 0x0000002b29047223 */ /* 0x040fe20000000004 */
[C---:B------:R-:W-:Y:S01]  /*7cd0*/  FMUL R6, R38.reuse, R10 ;  /* 0x0000000a26067220 */ /* 0x040fe20000400000 */
[----:B------:R-:W-:Y:S02]  /*7ce0*/  HADD2.F32 R42, -RZ, R51.H1_H1 ;  /* 0x30000033ff2a7230 */ /* 0x000fe40000004100 */
[----:B------:R-:W-:Y:S01]  /*7cf0*/  FFMA R5, R41, R40, R5 ;  /* 0x0000002829057223 */ /* 0x000fe20000000005 */
[----:B------:R-:W-:Y:S01]  /*7d00*/  F2FP.F16.F32.PACK_AB R53, R7, R3 ;  /* 0x000000030735723e */ /* 0x000fe200000000ff */
[----:B------:R-:W-:Y:S01]  /*7d10*/  FFMA R6, R41, R45, R6 ;  /* 0x0000002d29067223 */ /* 0x000fe20000000006 */
[C---:B------:R-:W-:Y:S01]  /*7d20*/  FMUL R11, R38.reuse, R11 ;  /* 0x0000000b260b7220 */ /* 0x040fe20000400000 */
[--C-:B------:R-:W-:Y:S01]  /*7d30*/  HADD2.F32 R40, -RZ, R56.reuse.H0_H0 ;  /* 0x20000038ff287230 */ /* 0x100fe20000004100 */
[----:B------:R-:W-:Y:S01]  /*7d40*/  F2FP.F16.F32.PACK_AB R54, R5, R4 ;  /* 0x000000040536723e */ /* 0x000fe200000000ff */
[C---:B------:R-:W-:Y:S01]  /*7d50*/  FMUL R8, R38.reuse, R12 ;  /* 0x0000000c26087220 */ /* 0x040fe20000400000 */
[C---:B------:R-:W-:Y:S01]  /*7d60*/  FFMA R11, R41.reuse, R42, R11 ;  /* 0x0000002a290b7223 */ /* 0x040fe2000000000b */
[----:B------:R-:W-:Y:S02]  /*7d70*/  HADD2.F32 R42, -RZ, R56.H1_H1 ;  /* 0x30000038ff2a7230 */ /* 0x000fe40000004100 */
[C---:B------:R-:W-:Y:S01]  /*7d80*/  FMUL R9, R38.reuse, R13 ;  /* 0x0000000d26097220 */ /* 0x040fe20000400000 */
[--C-:B------:R-:W-:Y:S02]  /*7d90*/  HADD2.F32 R43, -RZ, R57.reuse.H0_H0 ;  /* 0x20000039ff2b7230 */ /* 0x100fe40000004100 */
[----:B------:R-:W-:Y:S01]  /*7da0*/  FFMA R8, R41, R40, R8 ;  /* 0x0000002829087223 */ /* 0x000fe20000000008 */
[----:B------:R-:W-:Y:S01]  /*7db0*/  F2FP.F16.F32.PACK_AB R55, R11, R6 ;  /* 0x000000060b37723e */ /* 0x000fe200000000ff */
[----:B------:R-:W-:Y:S01]  /*7dc0*/  FFMA R9, R41, R42, R9 ;  /* 0x0000002a29097223 */ /* 0x000fe20000000009 */
[C---:B------:R-:W-:Y:S01]  /*7dd0*/  FMUL R10, R38.reuse, R14 ;  /* 0x0000000e260a7220 */ /* 0x040fe20000400000 */
[----:B------:R-:W-:Y:S02]  /*7de0*/  HADD2.F32 R40, -RZ, R57.H1_H1 ;  /* 0x30000039ff287230 */ /* 0x000fe40000004100 */
[C---:B------:R-:W-:Y:S01]  /*7df0*/  FMUL R15, R38.reuse, R15 ;  /* 0x0000000f260f7220 */ /* 0x040fe20000400000 */
[----:B------:R1:W-:Y:S01]  /*7e00*/  STS.128 [R93+0x2000], R52 ;  /* 0x002000345d007388 */ /* 0x0003e20000000c00 */
[----:B------:R-:W-:Y:S01]  /*7e10*/  F2FP.F16.F32.PACK_AB R68, R9, R8 ;  /* 0x000000080944723e */ /* 0x000fe200000000ff */
[C---:B------:R-:W-:Y:S01]  /*7e20*/  FFMA R10, R41.reuse, R43, R10 ;  /* 0x0000002b290a7223 */ /* 0x040fe2000000000a */
[--C-:B------:R-:W-:Y:S02]  /*7e30*/  HADD2.F32 R43, -RZ, R58.reuse.H0_H0 ;  /* 0x2000003aff2b7230 */ /* 0x100fe40000004100 */
        /* <DEDUP_REMOVED lines=11> */
[--C-:B------:R-:W-:Y:S02]  /*7ef0*/  HADD2.F32 R43, -RZ, R64.reuse.H0_H0 ;  /* 0x20000040ff2b7230 */ /* 0x100fe40000004100 */
[C---:B------:R-:W-:Y:S01]  /*7f00*/  FFMA R14, R41.reuse, R45, R14 ;  /* 0x0000002d290e7223 */ /* 0x040fe2000000000e */
[C---:B------:R-:W-:Y:S01]  /*7f10*/  FMUL R16, R38.reuse, R20 ;  /* 0x0000001426107220 */ /* 0x040fe20000400000 */
        /* <DEDUP_REMOVED lines=17> */
[C---:B------:R-:W-:Y:S01]  /*8030*/  FFMA R20, R41.reuse, R40, R20 ;  /* 0x0000002829147223 */ /* 0x040fe20000000014 */
[C---:B------:R-:W-:Y:S01]  /*8040*/  FFMA R21, R41.reuse, R42, R21 ;  /* 0x0000002a29157223 */ /* 0x040fe20000000015 */
[----:B------:R-:W-:Y:S02]  /*8050*/  HADD2.F32 R40, -RZ, R67.H1_H1 ;  /* 0x30000043ff287230 */ /* 0x000fe40000004100 */
[----:B------:R-:W-:Y:S01]  /*8060*/  FFMA R22, R41, R43, R22 ;  /* 0x0000002b29167223 */ /* 0x000fe20000000016 */
[C---:B------:R-:W-:Y:S01]  /*8070*/  FMUL R27, R38.reuse, R27 ;  /* 0x0000001b261b7220 */ /* 0x040fe20000400000 */
[--C-:B------:R-:W-:Y:S02]  /*8080*/  HADD2.F32 R43, -RZ, R72.reuse.H0_H0 ;  /* 0x20000048ff2b7230 */ /* 0x100fe40000004100 */
[C---:B------:R-:W-:Y:S01]  /*8090*/  FMUL R24, R38.reuse, R28 ;  /* 0x0000001c26187220 */ /* 0x040fe20000400000 */
[----:B------:R-:W-:Y:S02]  /*80a0*/  HADD2.F32 R42, -RZ, R72.H1_H1 ;  /* 0x30000048ff2a7230 */ /* 0x000fe40000004100 */
[C---:B------:R-:W-:Y:S01]  /*80b0*/  FMUL R25, R38.reuse, R29 ;  /* 0x0000001d26197220 */ /* 0x040fe20000400000 */
[--C-:B------:R-:W-:Y:S01]  /*80c0*/  HADD2.F32 R45, -RZ, R73.reuse.H0_H0 ;  /* 0x20000049ff2d7230 */ /* 0x100fe20000004100 */
[----:B------:R-:W-:Y:S01]  /*80d0*/  F2FP.F16.F32.PACK_AB R70, R13, R12 ;  /* 0x0000000c0d46723e */ /* 0x000fe200000000ff */
[C---:B------:R-:W-:Y:S01]  /*80e0*/  FMUL R26, R38.reuse, R30 ;  /* 0x0000001e261a7220 */ /* 0x040fe20000400000 */
[----:B------:R-:W-:Y:S01]  /*80f0*/  F2FP.F16.F32.PACK_AB R71, R19, R14 ;  /* 0x0000000e1347723e */ /* 0x000fe200000000ff */
[C---:B------:R-:W-:Y:S01]  /*8100*/  FFMA R27, R41.reuse, R40, R27 ;  /* 0x00000028291b7223 */ /* 0x040fe2000000001b */
[C---:B------:R-:W-:Y:S01]  /*8110*/  FFMA R24, R41.reuse, R43, R24 ;  /* 0x0000002b29187223 */ /* 0x040fe20000000018 */
[----:B------:R-:W-:Y:S02]  /*8120*/  HADD2.F32 R40, -RZ, R73.H1_H1 ;  /* 0x30000049ff287230 */ /* 0x000fe40000004100 */
[C---:B------:R-:W-:Y:S01]  /*8130*/  FFMA R25, R41.reuse, R42, R25 ;  /* 0x0000002a29197223 */ /* 0x040fe20000000019 */
[----:B------:R1:W-:Y:S01]  /*8140*/  STS.128 [R92+0x2010], R68 ;  /* 0x002010445c007388 */ /* 0x0003e20000000c00 */
[C---:B------:R-:W-:Y:S01]  /*8150*/  FMUL R31, R38.reuse, R31 ;  /* 0x0000001f261f7220 */ /* 0x040fe20000400000 */
[--C-:B------:R-:W-:Y:S02]  /*8160*/  HADD2.F32 R43, -RZ, R74.reuse.H0_H0 ;  /* 0x2000004aff2b7230 */ /* 0x100fe40000004100 */
[C---:B------:R-:W-:Y:S01]  /*8170*/  FFMA R26, R41.reuse, R45, R26 ;  /* 0x0000002d291a7223 */ /* 0x040fe2000000001a */
        /* <DEDUP_REMOVED lines=30> */
[----:B------:R-:W-:Y:S02]  /*8360*/  UIADD3 UR13, UPT, UPT, UR49, 0x20, URZ ;  /* 0x00000020310d7890 */ /* 0x000fe4000fffe0ff */
[----:B------:R-:W-:Y:S01]  /*8370*/  UIADD3 UR12, UPT, UPT, UR43, 0x2200, URZ ;  /* 0x000022002b0c7890 */ /* 0x000fe2000fffe0ff */
[----:B------:R-:W-:Y:S01]  /*8380*/  UMOV UR14, UR50 ;  /* 0x00000032000e7c82 */ /* 0x000fe20008000000 */
[----:B------:R-:W-:Y:S01]  /*8390*/  UMOV UR15, UR36 ;  /* 0x00000024000f7c82 */ /* 0x000fe20008000000 */
[----:B------:R-:W-:Y:S02]  /*83a0*/  UIADD3 UR9, UPT, UPT, UR49, 0xa0, URZ ;  /* 0x000000a031097890 */ /* 0x000fe4000fffe0ff */
[----:B------:R-:W-:Y:S01]  /*83b0*/  UIADD3 UR8, UPT, UPT, UR43, 0x3200, URZ ;  /* 0x000032002b087890 */ /* 0x000fe2000fffe0ff */
[----:B------:R-:W-:Y:S01]  /*83c0*/  UMOV UR10, UR50 ;  /* 0x00000032000a7c82 */ /* 0x000fe20008000000 */
[----:B------:R-:W-:Y:S01]  /*83d0*/  UMOV UR11, UR36 ;  /* 0x00000024000b7c82 */ /* 0x000fe20008000000 */
[----:B---3--:R-:W-:Y:S04]  /*83e0*/  UIADD3 UR4, UP0, UPT, UR6, 0x680, URZ ;  /* 0x0000068006047890 */ /* 0x008fe8000ff1e0ff */
[----:B------:R-:W-:Y:S09]  /*83f0*/  UIADD3.X UR5, UPT, UPT, URZ, UR7, URZ, UP0, !UPT ;  /* 0x00000007ff057290 */ /* 0x000ff200087fe4ff */
[----:B------:R3:W-:Y:S01]  /*8400*/  UTMASTG.3D [UR12], [UR4] ;  /* 0x0000000c040073b5 */ /* 0x0007e20008010000 */
[----:B------:R3:W-:Y:S01]  /*8410*/  UTMASTG.3D [UR8], [UR4] ;  /* 0x00000008040073b5 */ /* 0x0007e20008010000 */
[----:B------:R0:W-:Y:S01]  /*8420*/  UTMACMDFLUSH ;  /* 0x00000000000079b7 */ /* 0x0001e20000000000 */
[----:B---3--:R-:W-:Y:S04]  /*8430*/  DEPBAR.LE SB0, 0x1 ;  /* 0x000080400000791a */ /* 0x008fe80000000000 */
.L_x_128:
[----:B------:R-:W-:Y:S05]  /*8440*/  BSYNC.RECONVERGENT B0 ;  /* 0x0000000000007941 */ /* 0x000fea0003800200 */
.L_x_127:
[----:B------:R-:W-:Y:S01]  /*8450*/  BAR.SYNC.DEFER_BLOCKING 0x1, 0x80 ;  /* 0x0042000000007b1d */ /* 0x000fe20000010000 */
[----:B------:R-:W-:Y:S04]  /*8460*/  UIADD3 UR4, UPT, UPT, UR46, 0x1, URZ ;  /* 0x000000012e047890 */ /* 0x000fe8000fffe0ff */
[----:B------:R-:W-:Y:S04]  /*8470*/  UISETP.NE.AND UP0, UPT, UR4, 0x4, UPT ;  /* 0x000000040400788c */ /* 0x000fe8000bf05270 */
[----:B------:R-:W-:Y:S01]  /*8480*/  USEL UR44, UR4, URZ, UP0 ;  /* 0x000000ff042c7287 */ /* 0x000fe20008000000 */
[----:B------:R3:W-:Y:S01]  /*8490*/  @P6 SYNCS.ARRIVE.TRANS64.RED.A1T0 RZ, [R61+URZ], RZ ;  /* 0x000000ff3dff69a7 */ /* 0x0007e200081004ff */
[----:B------:R-:W-:Y:S01]  /*84a0*/  BSSY B1, `(.L_x_129) ;  /* 0x0000017000017945 */ /* 0x000fe20003800000 */
[----:B------:R-:W4:Y:S02]  /*84b0*/  @P6 SYNCS.PHASECHK.TRANS64.TRYWAIT P0, [R62+URZ+0x40], R63 ;  /* 0x0000403f3e0065a7 */ /* 0x000f2400080011ff */
[----:B----4-:R-:W-:Y:S01]  /*84c0*/  @P6 SEL R47, RZ, 0x1, !P0 ;  /* 0x00000001ff2f6807 */ /* 0x010fe20004000000 */
[----:B---3--:R-:W-:Y:S06]  /*84d0*/  @!P6 BRA `(.L_x_130) ;  /* 0x00000000004ce947 */ /* 0x008fec0003800000 */
        /* <DEDUP_REMOVED lines=9> */
[----:B------:R-:W-:Y:S04]  /*8570*/  SHF.L.U32 R5, R90, 0x1f, RZ ;  /* 0x0000001f5a057819 */ /* 0x000fe800000006ff */
[----:B------:R-:W3:Y:S02]  /*8580*/  SYNCS.PHASECHK.TRANS64.TRYWAIT P0, [R62+URZ+0x40], R5 ;  /* 0x000040053e0075a7 */ /* 0x000ee400080011ff */
[----:B---3--:R-:W-:Y:S05]  /*8590*/  @!P0 BRA `(.L_x_133) ;  /* 0x0000002400ec8947 */ /* 0x008fea0003800000 */
.L_x_132:
[----:B------:R-:W-:Y:S05]  /*85a0*/  BSYNC B0 ;  /* 0x0000000000007941 */ /* 0x000fea0003800000 */
.L_x_131:
[----:B------:R-:W-:Y:S02]  /*85b0*/  ISETP.NE.AND P0, PT, R60, RZ, PT ;  /* 0x000000ff3c00720c */ /* 0x000fe40003f05270 */
[----:B------:R-:W-:Y:S11]  /*85c0*/  IADD3 R46, PT, PT, R46, 0x1, RZ ;  /* 0x000000012e2e7810 */ /* 0x000ff60007ffe0ff */
[----:B------:R4:W1:Y:S04]  /*85d0*/  @P0 LDS.128 R48, [R4] ;  /* 0x0000000004300984 */ /* 0x0008680000000c00 */
[----:B------:R4:W1:Y:S04]  /*85e0*/  @P0 LDS.128 R56, [R3+0x10] ;  /* 0x0000100003380984 */ /* 0x0008680000000c00 */
[----:B------:R4:W1:Y:S04]  /*85f0*/  @P0 LDS.128 R64, [R2+0x20] ;  /* 0x0000200002400984 */ /* 0x0008680000000c00 */
[----:B------:R4:W1:Y:S02]  /*8600*/  @P0 LDS.128 R72, [R0+0x30] ;  /* 0x0000300000480984 */ /* 0x0008640000000c00 */
.L_x_130:
[----:B------:R-:W-:Y:S05]  /*8610*/  BSYNC B1 ;  /* 0x0000000000017941 */ /* 0x000fea0003800000 */
.L_x_129:
[----:B----4-:R-:W-:Y:S05]  /*8620*/  VIADD R0, R39, 0x40 ;  /* 0x0000004027007836 */ /* 0x010fea0000000000 */
        /* <DEDUP_REMOVED lines=9> */
[----:B------:R-:W4:Y:S01]  /*86c0*/  LDCU.64 UR6, c[0x4][0x78] ;  /* 0x01000f00ff0677ac */ /* 0x000f220008000a00 */
[----:B------:R-:W1:Y:S01]  /*86d0*/  LDC.64 R2, c[0x4][R3] ;  /* 0x0100000003027b82 */ /* 0x000e620000000a00 */
[----:B------:R-:W5:Y:S01]  /*86e0*/  LDCU.64 UR4, c[0x4][0x10] ;  /* 0x01000200ff0477ac */ /* 0x000f620008000a00 */
[----:B---3--:R-:W-:Y:S01]  /*86f0*/  MOV R5, UR9 ;  /* 0x0000000900057c02 */ /* 0x008fe20008000f00 */
[----:B------:R-:W-:Y:S01]  /*8700*/  IMAD.U32 R4, RZ, RZ, UR8 ;  /* 0x00000008ff047e24 */ /* 0x000fe2000f8e00ff */
[----:B----4-:R-:W-:Y:S01]  /*8710*/  MOV R7, UR7 ;  /* 0x0000000700077c02 */ /* 0x010fe20008000f00 */
[----:B------:R-:W-:Y:S01]  /*8720*/  IMAD.U32 R6, RZ, RZ, UR6 ;  /* 0x00000006ff067e24 */ /* 0x000fe2000f8e00ff */
[----:B-----5:R-:W-:Y:S01]  /*8730*/  MOV R11, UR5 ;  /* 0x00000005000b7c02 */ /* 0x020fe20008000f00 */
[----:B------:R-:W-:Y:S02]  /*8740*/  IMAD.U32 R10, RZ, RZ, UR4 ;  /* 0x00000004ff0a7e24 */ /* 0x000fe4000f8e00ff */
[----:B------:R-:W-:Y:S07]  /*8750*/  LEPC R20, `(.L_x_134) ;  /* 0x000000001014794e */ /* 0x000fee0000000000 */
[----:B-12---:R-:W-:Y:S05]  /*8760*/  CALL.ABS.NOINC R2 ;  /* 0x0000000002007343 */ /* 0x006fea0003c00000 */
.L_x_134:
        /* <DEDUP_REMOVED lines=12> */
[----:B---3--:R-:W-:Y:S02]  /*8830*/  LEA R62, R46, UR43, 0x3 ;  /* 0x0000002b2e3e7c11 */ /* 0x008fe4000f8e18ff */
[----:B------:R-:W1:Y:S02]  /*8840*/  LDTM.x32 R4, tmem[UR4+0x40] ;  /* 0x00004004000479ee */ /* 0x000e6400082c0000 */
        /* <DEDUP_REMOVED lines=138> */
.L_x_136:
[----:B------:R-:W-:Y:S05]  /*90f0*/  BSYNC.RECONVERGENT B0 ;  /* 0x0000000000007941 */ /* 0x000fea0003800200 */
.L_x_135:
        /* <DEDUP_REMOVED lines=21> */
.L_x_140:
[----:B------:R-:W-:Y:S05]  /*9250*/  BSYNC B0 ;  /* 0x0000000000007941 */ /* 0x000fea0003800000 */
.L_x_139:
[----:B------:R-:W-:Y:S11]  /*9260*/  ISETP.NE.AND P0, PT, R60, RZ, PT ;  /* 0x000000ff3c00720c */ /* 0x000ff60003f05270 */
[----:B------:R-:W-:Y:S02]  /*9270*/  @!UPT UIADD3 URZ, UPT, UPT, URZ, URZ, URZ ;  /* 0x000000fffffff290 */ /* 0x000fe4000fffe0ff */
[----:B------:R4:W1:Y:S04]  /*9280*/  @P0 LDS.128 R48, [R3] ;  /* 0x0000000003300984 */ /* 0x0008680000000c00 */
[----:B------:R4:W1:Y:S04]  /*9290*/  @P0 LDS.128 R56, [R2+0x10] ;  /* 0x0000100002380984 */ /* 0x0008680000000c00 */
[----:B------:R4:W1:Y:S04]  /*92a0*/  @P0 LDS.128 R64, [R0+0x20] ;  /* 0x0000200000400984 */ /* 0x0008680000000c00 */
[----:B------:R4:W1:Y:S02]  /*92b0*/  @P0 LDS.128 R72, [R46+0x30] ;  /* 0x000030002e480984 */ /* 0x0008640000000c00 */
.L_x_138:
[----:B------:R-:W-:Y:S05]  /*92c0*/  BSYNC B1 ;  /* 0x0000000000017941 */ /* 0x000fea0003800000 */
.L_x_137:
        /* <DEDUP_REMOVED lines=21> */
.L_x_142:
[----:B------:R-:W-:Y:S01]  /*9420*/  ISETP.NE.AND P0, PT, R95, RZ, PT ;  /* 0x000000ff5f00720c */ /* 0x000fe20003f05270 */
[----:B------:R-:W-:Y:S05]  /*9430*/  WARPSYNC.ALL ;  /* 0x0000000000007948 */ /* 0x000fea0003800000 */
[----:B------:R-:W-:Y:S01]  /*9440*/  R2UR UR4, R39 ;  /* 0x00000000270472ca */ /* 0x000fe200000e0000 */
[--C-:B-1----:R-:W-:Y:S01]  /*9450*/  HADD2.F32 R40, -RZ, R48.reuse.H0_H0 ;  /* 0x20000030ff287230 */ /* 0x102fe20000004100 */
[----:B------:R-:W-:Y:S01]  /*9460*/  IADD3 R99, PT, PT, R99, 0xd0, RZ ;  /* 0x000000d063637810 */ /* 0x000fe20007ffe0ff */
[----:B------:R-:W-:Y:S01]  /*9470*/  HADD2.F32 R42, -RZ, R48.H1_H1 ;  /* 0x30000030ff2a7230 */ /* 0x000fe20000004100 */
[----:B------:R-:W-:Y:S01]  /*9480*/  BSSY.RECONVERGENT B0, `(.L_x_143) ;  /* 0x000008e000007945 */ /* 0x000fe20003800200 */
[--C-:B------:R-:W-:Y:S01]  /*9490*/  HADD2.F32 R43, -RZ, R49.reuse.H0_H0 ;  /* 0x20000031ff2b7230 */ /* 0x100fe20000004100 */
[----:B------:R-:W-:Y:S01]  /*94a0*/  LOP3.LUT R99, R99, 0xfefffff8, RZ, 0xc0, !PT ;  /* 0xfefffff863637812 */ /* 0x000fe200078ec0ff */
[----:B------:R-:W-:Y:S02]  /*94b0*/  HADD2.F32 R44, -RZ, R49.H1_H1 ;  /* 0x30000031ff2c7230 */ /* 0x000fe40000004100 */
[--C-:B------:R-:W-:Y:S02]  /*94c0*/  HADD2.F32 R45, -RZ, R50.reuse.H0_H0 ;  /* 0x20000032ff2d7230 */ /* 0x100fe40000004100 */
[----:B------:R-:W-:Y:S02]  /*94d0*/  HADD2.F32 R46, -RZ, R50.H1_H1 ;  /* 0x30000032ff2e7230 */ /* 0x000fe40000004100 */
[----:B---3--:R-:W1:Y:S01]  /*94e0*/  LDTM.x32 R4, tmem[UR4+0x60] ;  /* 0x00006004000479ee */ /* 0x008e6200082c0000 */
[----:B------:R-:W-:Y:S01]  /*94f0*/  NOP ;  /* 0x0000000000007918 */ /* 0x000fe20000000000 */
[----:B-1----:R1:W-:Y:S01]  /*9500*/  SYNCS.ARRIVE.TRANS64.RED.A1T0 RZ, [R99+URZ], RZ ;  /* 0x000000ff63ff79a7 */ /* 0x0023e200081004ff */
[--C-:B------:R-:W-:Y:S02]  /*9510*/  HADD2.F32 R47, -RZ, R51.reuse.H0_H0 ;  /* 0x20000033ff2f7230 */ /* 0x100fe40000004100 */
[----:B------:R-:W-:Y:S02]  /*9520*/  HADD2.F32 R48, -RZ, R51.H1_H1 ;  /* 0x30000033ff307230 */ /* 0x000fe40000004100 */
        /* <DEDUP_REMOVED lines=9> */
[C---:B------:R-:W-:Y:S01]  /*95c0*/  FMUL R4, R38.reuse, R4 ;  /* 0x0000000426047220 */ /* 0x040fe20000400000 */
[C---:B------:R-:W-:Y:S01]  /*95d0*/  FMUL R5, R38.reuse, R5 ;  /* 0x0000000526057220 */ /* 0x040fe20000400000 */
[C---:B------:R-:W-:Y:S01]  /*95e0*/  FMUL R6, R38.reuse, R6 ;  /* 0x0000000626067220 */ /* 0x040fe20000400000 */
[C---:B------:R-:W-:Y:S01]  /*95f0*/  FMUL R7, R38.reuse, R7 ;  /* 0x0000000726077220 */ /* 0x040fe20000400000 */
[C---:B------:R-:W-:Y:S01]  /*9600*/  FFMA R4, R41.reuse, R40, R4 ;  /* 0x0000002829047223 */ /* 0x040fe20000000004 */
[C---:B------:R-:W-:Y:S01]  /*9610*/  FFMA R5, R41.reuse, R42, R5 ;  /* 0x0000002a29057223 */ /* 0x040fe20000000005 */
[C---:B------:R-:W-:Y:S01]  /*9620*/  FFMA R6, R41.reuse, R43, R6 ;  /* 0x0000002b29067223 */ /* 0x040fe20000000006 */
[----:B------:R-:W-:Y:S01]  /*9630*/  FFMA R7, R41, R44, R7 ;  /* 0x0000002c29077223 */ /* 0x000fe20000000007 */
[C---:B------:R-:W-:Y:S01]  /*9640*/  FMUL R8, R38.reuse, R8 ;  /* 0x0000000826087220 */ /* 0x040fe20000400000 */
[C---:B------:R-:W-:Y:S01]  /*9650*/  FMUL R9, R38.reuse, R9 ;  /* 0x0000000926097220 */ /* 0x040fe20000400000 */
[----:B------:R-:W-:Y:S01]  /*9660*/  F2FP.F16.F32.PACK_AB R100, R5, R4 ;  /* 0x000000040564723e */ /* 0x000fe200000000ff */
[C---:B------:R-:W-:Y:S01]  /*9670*/  FMUL R10, R38.reuse, R10 ;  /* 0x0000000a260a7220 */ /* 0x040fe20000400000 */
[----:B------:R-:W-:Y:S01]  /*9680*/  F2FP.F16.F32.PACK_AB R101, R7, R6 ;  /* 0x000000060765723e */ /* 0x000fe200000000ff */
[C---:B------:R-:W-:Y:S01]  /*9690*/  FFMA R8, R41.reuse, R45, R8 ;  /* 0x0000002d29087223 */ /* 0x040fe20000000008 */
[C---:B------:R-:W-:Y:S01]  /*96a0*/  FFMA R9, R41.reuse, R46, R9 ;  /* 0x0000002e29097223 */ /* 0x040fe20000000009 */
[----:B------:R-:W-:Y:S01]  /*96b0*/  FFMA R10, R41, R47, R10 ;  /* 0x0000002f290a7223 */ /* 0x000fe2000000000a */
[C---:B------:R-:W-:Y:S01]  /*96c0*/  FMUL R11, R38.reuse, R11 ;  /* 0x0000000b260b7220 */ /* 0x040fe20000400000 */
[C---:B------:R-:W-:Y:S01]  /*96d0*/  FMUL R0, R38.reuse, R12 ;  /* 0x0000000c26007220 */ /* 0x040fe20000400000 */
[C---:B------:R-:W-:Y:S01]  /*96e0*/  FMUL R2, R38.reuse, R13 ;  /* 0x0000000d26027220 */ /* 0x040fe20000400000 */
[----:B------:R-:W-:Y:S01]  /*96f0*/  F2FP.F16.F32.PACK_AB R102, R9, R8 ;  /* 0x000000080966723e */ /* 0x000fe200000000ff */
[C---:B------:R-:W-:Y:S01]  /*9700*/  FFMA R11, R41.reuse, R48, R11 ;  /* 0x00000030290b7223 */ /* 0x040fe2000000000b */
[C---:B------:R-:W-:Y:S01]  /*9710*/  FFMA R0, R41.reuse, R49, R0 ;  /* 0x0000003129007223 */ /* 0x040fe20000000000 */
[C---:B------:R-:W-:Y:S01]  /*9720*/  FFMA R2, R41.reuse, R51, R2 ;  /* 0x0000003329027223 */ /* 0x040fe20000000002 */
[C---:B------:R-:W-:Y:S01]  /*9730*/  FMUL R3, R38.reuse, R14 ;  /* 0x0000000e26037220 */ /* 0x040fe20000400000 */
[C---:B------:R-:W-:Y:S01]  /*9740*/  FMUL R15, R38.reuse, R15 ;  /* 0x0000000f260f7220 */ /* 0x040fe20000400000 */
[C---:B------:R-:W-:Y:S01]  /*9750*/  FMUL R12, R38.reuse, R16 ;  /* 0x00000010260c7220 */ /* 0x040fe20000400000 */
[C---:B------:R-:W-:Y:S01]  /*9760*/  FMUL R13, R38.reuse, R17 ;  /* 0x00000011260d7220 */ /* 0x040fe20000400000 */
[C---:B------:R-:W-:Y:S01]  /*9770*/  FFMA R3, R41.reuse, R50, R3 ;  /* 0x0000003229037223 */ /* 0x040fe20000000003 */
[C---:B------:R-:W-:Y:S01]  /*9780*/  FMUL R14, R38.reuse, R18 ;  /* 0x00000012260e7220 */ /* 0x040fe20000400000 */
[----:B------:R-:W-:Y:S01]  /*9790*/  FFMA R15, R41, R52, R15 ;  /* 0x00000034290f7223 */ /* 0x000fe2000000000f */
[C---:B------:R-:W-:Y:S01]  /*97a0*/  FMUL R19, R38.reuse, R19 ;  /* 0x0000001326137220 */ /* 0x040fe20000400000 */
[----:B------:R-:W-:Y:S01]  /*97b0*/  F2FP.F16.F32.PACK_AB R103, R11, R10 ;  /* 0x0000000a0b67723e */ /* 0x000fe200000000ff */
[C---:B------:R-:W-:Y:S01]  /*97c0*/  FFMA R12, R41.reuse, R53, R12 ;  /* 0x00000035290c7223 */ /* 0x040fe2000000000c */
[----:B------:R-:W-:Y:S02]  /*97d0*/  HADD2.F32 R58, -RZ, R64.H1_H1 ;  /* 0x30000040ff3a7230 */ /* 0x000fe40000004100 */
[C---:B------:R-:W-:Y:S01]  /*97e0*/  FMUL R16, R38.reuse, R20 ;  /* 0x0000001426107220 */ /* 0x040fe20000400000 */
[C---:B------:R-:W-:Y:S01]  /*97f0*/  FFMA R13, R41.reuse, R54, R13 ;  /* 0x00000036290d7223 */ /* 0x040fe2000000000d */
[----:B------:R1:W-:Y:S01]  /*9800*/  STS.128 [R93+0x6000], R100 ;  /* 0x006000645d007388 */ /* 0x0003e20000000c00 */
[--C-:B------:R-:W-:Y:S02]  /*9810*/  HADD2.F32 R59, -RZ, R65.reuse.H0_H0 ;  /* 0x20000041ff3b7230 */ /* 0x100fe40000004100 */
[C---:B------:R-:W-:Y:S01]  /*9820*/  FMUL R17, R38.reuse, R21 ;  /* 0x0000001526117220 */ /* 0x040fe20000400000 */
[C---:B------:R-:W-:Y:S01]  /*9830*/  FFMA R14, R41.reuse, R55, R14 ;  /* 0x00000037290e7223 */ /* 0x040fe2000000000e */
[----:B------:R-:W-:Y:S02]  /*9840*/  HADD2.F32 R60, -RZ, R65.H1_H1 ;  /* 0x30000041ff3c7230 */ /* 0x000fe40000004100 */
[C---:B------:R-:W-:Y:S01]  /*9850*/  FMUL R18, R38.reuse, R22 ;  /* 0x0000001626127220 */ /* 0x040fe20000400000 */
[C---:B------:R-:W-:Y:S01]  /*9860*/  FFMA R19, R41.reuse, R56, R19 ;  /* 0x0000003829137223 */ /* 0x040fe20000000013 */
        /* <DEDUP_REMOVED lines=13> */
[----:B------:R-:W-:Y:S01]  /*9940*/  FMUL R27, R38, R27 ;  /* 0x0000001b261b7220 */ /* 0x000fe20000400000 */
[----:B------:R-:W-:Y:S01]  /*9950*/  F2FP.F16.F32.PACK_AB R104, R2, R0 ;  /* 0x000000000268723e */ /* 0x000fe200000000ff */
[----:B------:R-:W-:Y:S01]  /*9960*/  FFMA R20, R41, R61, R20 ;  /* 0x0000003d29147223 */ /* 0x000fe20000000014 */
[----:B------:R-:W-:Y:S01]  /*9970*/  F2FP.F16.F32.PACK_AB R105, R15, R3 ;  /* 0x000000030f69723e */ /* 0x000fe200000000ff */
[----:B------:R-:W-:Y:S01]  /*9980*/  HADD2.F32 R66, -RZ, R72.H1_H1 ;  /* 0x30000048ff427230 */ /* 0x000fe20000004100 */
[----:B------:R-:W-:Y:S01]  /*9990*/  F2FP.F16.F32.PACK_AB R106, R13, R12 ;  /* 0x0000000c0d6a723e */ /* 0x000fe200000000ff */
[C---:B------:R-:W-:Y:S01]  /*99a0*/  FMUL R24, R38.reuse, R28 ;  /* 0x0000001c26187220 */ /* 0x040fe20000400000 */
[----:B------:R-:W-:Y:S01]  /*99b0*/  F2FP.F16.F32.PACK_AB R107, R19, R14 ;  /* 0x0000000e136b723e */ /* 0x000fe200000000ff */
[C---:B------:R-:W-:Y:S01]  /*99c0*/  FFMA R21, R41.reuse, R62, R21 ;  /* 0x0000003e29157223 */ /* 0x040fe20000000015 */
[--C-:B------:R-:W-:Y:S02]  /*99d0*/  HADD2.F32 R67, -RZ, R73.reuse.H0_H0 ;  /* 0x20000049ff437230 */ /* 0x100fe40000004100 */
[C---:B------:R-:W-:Y:S01]  /*99e0*/  FMUL R25, R38.reuse, R29 ;  /* 0x0000001d26197220 */ /* 0x040fe20000400000 */
[C---:B------:R-:W-:Y:S01]  /*99f0*/  FFMA R22, R41.reuse, R63, R22 ;  /* 0x0000003f29167223 */ /* 0x040fe20000000016 */
[----:B------:R1:W-:Y:S01]  /*9a00*/  STS.128 [R92+0x6010], R104 ;  /* 0x006010685c007388 */ /* 0x0003e20000000c00 */
        /* <DEDUP_REMOVED lines=53> */
.L_x_144:
[----:B------:R-:W-:Y:S05]  /*9d60*/  BSYNC.RECONVERGENT B0 ;  /* 0x0000000000007941 */ /* 0x000fea0003800200 */
.L_x_143:
[----:B------:R-:W-:Y:S01]  /*9d70*/  BAR.SYNC.DEFER_BLOCKING 0x1, 0x80 ;  /* 0x0042000000007b1d */ /* 0x000fe20000010000 */
[----:B------:R-:W-:Y:S01]  /*9d80*/  UISETP.NE.AND UP0, UPT, UR52, -0x4, UPT ;  /* 0xfffffffc3400788c */ /* 0x000fe2000bf05270 */
[----:B------:R-:W-:Y:S08]  /*9d90*/  IADD3 R0, PT, PT, R36, 0x1, RZ ;  /* 0x0000000124007810 */ /* 0x000ff00007ffe0ff */
[----:B------:R-:W-:Y:S05]  /*9da0*/  BRA.U !UP0, `(.L_x_145) ;  /* 0x0000000108287547 */ /* 0x000fea000b800000 */
[----:B------:R-:W-:Y:S01]  /*9db0*/  ISETP.NE.AND P0, PT, R98, RZ, PT ;  /* 0x000000ff6200720c */ /* 0x000fe20003f05270 */
[----:B------:R-:W-:Y:S01]  /*9dc0*/  IMAD.U32 R3, RZ, RZ, UR46 ;  /* 0x0000002eff037e24 */ /* 0x000fe2000f8e00ff */
[----:B------:R-:W-:Y:S01]  /*9dd0*/  UIADD3 UR4, UPT, UPT, UR46, 0x1, URZ ;  /* 0x000000012e047890 */ /* 0x000fe2000fffe0ff */
[----:B------:R-:W-:Y:S03]  /*9de0*/  IMAD.U32 R2, RZ, RZ, UR47 ;  /* 0x0000002fff027e24 */ /* 0x000fe6000f8e00ff */
[----:B------:R-:W-:Y:S04]  /*9df0*/  UISETP.NE.AND UP0, UPT, UR4, 0x4, UPT ;  /* 0x000000040400788c */ /* 0x000fe8000bf05270 */
[----:B------:R-:W-:Y:S03]  /*9e00*/  USEL UR46, UR4, URZ, UP0 ;  /* 0x000000ff042e7287 */ /* 0x000fe60008000000 */
[----:B------:R-:W-:Y:S05]  /*9e10*/  @P0 LEA R3, R3, UR43, 0x3 ;  /* 0x0000002b03030c11 */ /* 0x000fea000f8e18ff */
[----:B------:R-:W-:Y:S05]  /*9e20*/  @P0 VIADD R3, R3, 0x60 ;  /* 0x0000006003030836 */ /* 0x000fea0000000000 */
[----:B------:R-:W-:Y:S04]  /*9e30*/  @P0 PRMT R2, R2, 0x654, R3 ;  /* 0x0000065402020816 */ /* 0x000fe80000000003 */
[----:B------:R3:W-:Y:S03]  /*9e40*/  @P0 SYNCS.ARRIVE.TRANS64.RED.A1T0 RZ, [R2+URZ], RZ ;  /* 0x000000ff02ff09a7 */ /* 0x0007e600081004ff */
.L_x_145:
[----:B------:R-:W-:Y:S01]  /*9e50*/  R2UR UR4, R82 ;  /* 0x00000000520472ca */ /* 0x000fe200000e0000 */
[----:B------:R-:W-:Y:S01]  /*9e60*/  UISETP.NE.AND UP0, UPT, UR62, URZ, UPT ;  /* 0x000000ff3e00728c */ /* 0x000fe2000bf05270 */
[----:B------:R-:W-:Y:S01]  /*9e70*/  ISETP.NE.AND P0, PT, R86, 0x2, PT ;  /* 0x000000025600780c */ /* 0x000fe20003f05270 */
[----:B------:R-:W-:Y:S01]  /*9e80*/  UIADD3 UR24, UPT, UPT, UR37, UR63, URZ ;  /* 0x0000003f25187290 */ /* 0x000fe2000fffe0ff */
[----:B------:R-:W-:Y:S01]  /*9e90*/  ISETP.NE.AND P1, PT, R0, 0x4, PT ;  /* 0x000000040000780c */ /* 0x000fe20003f25270 */
[----:B------:R-:W-:Y:S01]  /*9ea0*/  UIADD3 UR52, UPT, UPT, UR52, 0x4, URZ ;  /* 0x0000000434347890 */ /* 0x000fe2000fffe0ff */
[----:B------:R-:W-:Y:S01]  /*9eb0*/  SEL R3, RZ, 0x1, P0 ;  /* 0x00000001ff037807 */ /* 0x000fe20000000000 */
[----:B------:R-:W-:Y:S01]  /*9ec0*/  UMOV UR36, UR61 ;  /* 0x0000003d00247c82 */ /* 0x000fe20008000000 */
[----:B---3--:R-:W-:Y:S02]  /*9ed0*/  SEL R2, RZ, 0x1, P1 ;  /* 0x00000001ff027807 */ /* 0x008fe40000800000 */
[----:B------:R-:W-:Y:S02]  /*9ee0*/  LOP3.LUT R88, R88, R3, RZ, 0x3c, !PT ;  /* 0x0000000358587212 */ /* 0x000fe400078e3cff */
[----:B------:R-:W-:Y:S01]  /*9ef0*/  LOP3.LUT R89, R89, R2, RZ, 0x3c, !PT ;  /* 0x0000000259597212 */ /* 0x000fe200078e3cff */
[----:B------:R-:W-:Y:S01]  /*9f00*/  UIADD3 UR20, UPT, UPT, UR38, UR4, URZ ;  /* 0x0000000426147290 */ /* 0x000fe2000fffe0ff */
[----:B------:R-:W-:Y:S02]  /*9f10*/  SEL R86, R86, RZ, P0 ;  /* 0x000000ff56567207 */ /* 0x000fe40000000000 */
[----:B------:R-:W-:Y:S01]  /*9f20*/  SEL R36, R0, RZ, P1 ;  /* 0x000000ff00247207 */ /* 0x000fe20000800000 */
[----:B------:R-:W-:Y:S08]  /*9f30*/  BRA.U UP0, `(.L_x_146) ;  /* 0xffffffbd00907547 */ /* 0x000ff0000b83ffff */
[----:B------:R-:W-:-:S13]  /*9f40*/  R2UR UR4, R83 ;  /* 0x00000000530472ca */ /* 0x000fda00000e0000 */
[----:B------:R-:W-:-:S09]  /*9f50*/  UISETP.NE.AND UP0, UPT, UR4, URZ, UPT ;  /* 0x000000ff0400728c */ /* 0x000fd2000bf05270 */
[----:B------:R-:W-:Y:S05]  /*9f60*/  BRA.U !UP0, `(.L_x_147) ;  /* 0x0000000108487547 */ /* 0x000fea000b800000 */
[----:B------:R-:W3:Y:S02]  /*9f70*/  LDCU.64 UR4, c[0x0][0x890] ;  /* 0x00011200ff0477ac */ /* 0x000ee40008000a00 */
[----:B---3--:R-:W-:-:S04]  /*9f80*/  UISETP.NE.U32.AND UP0, UPT, UR4, URZ, UPT ;  /* 0x000000ff0400728c */ /* 0x008fc8000bf05070 */
[----:B------:R-:W-:-:S09]  /*9f90*/  UISETP.NE.AND.EX UP0, UPT, UR5, URZ, UPT, UP0 ;  /* 0x000000ff0500728c */ /* 0x000fd2000bf05300 */
[----:B------:R-:W-:Y:S05]  /*9fa0*/  BRA.U UP0, `(.L_x_148) ;  /* 0x00000001000c7547 */ /* 0x000fea000b800000 */
[----:B------:R-:W-:-:S13]  /*9fb0*/  FSETP.NEU.AND P0, PT, R41, RZ, PT ;  /* 0x000000ff2900720b */ /* 0x000fda0003f0d000 */
[----:B------:R-:W-:Y:S05]  /*9fc0*/  @!P0 EXIT ;  /* 0x000000000000894d */ /* 0x000fea0003800000 */
[----:B------:R-:W-:Y:S05]  /*9fd0*/  BRA `(.L_x_147) ;  /* 0x00000000002c7947 */ /* 0x000fea0003800000 */
.L_x_148:
[----:B------:R-:W-:Y:S01]  /*9fe0*/  ISETP.NE.AND P0, PT, R85, RZ, PT ;  /* 0x000000ff5500720c */ /* 0x000fe20003f05270 */
[----:B------:R-:W-:-:S12]  /*9ff0*/  BSSY.RECONVERGENT B0, `(.L_x_147) ;  /* 0x0000009000007945 */ /* 0x000fd80003800200 */
[----:B------:R-:W-:Y:S05]  /*a000*/  @P0 BRA `(.L_x_149) ;  /* 0x0000000000140947 */ /* 0x000fea0003800000 */
[----:B------:R-:W3:Y:S02]  /*a010*/  LDCU.64 UR4, c[0x0][0x888] ;  /* 0x00011100ff0477ac */ /* 0x000ee40008000a00 */
[----:B---3--:R-:W-:-:S04]  /*a020*/  ISETP.NE.U32.AND P0, PT, RZ, UR4, PT ;  /* 0x00000004ff007c0c */ /* 0x008fc8000bf05070 */
[----:B------:R-:W-:-:S13]  /*a030*/  ISETP.NE.AND.EX P0, PT, RZ, UR5, PT, P0 ;  /* 0x00000005ff007c0c */ /* 0x000fda000bf05300 */
[----:B------:R-:W-:Y:S05]  /*a040*/  @!P0 EXIT ;  /* 0x000000000000894d */ /* 0x000fea0003800000 */
[----:B------:R-:W-:Y:S05]  /*a050*/  BRA `(.L_x_150) ;  /* 0x0000000000087947 */ /* 0x000fea0003800000 */
.L_x_149:
[----:B------:R-:W-:-:S13]  /*a060*/  FSETP.NEU.AND P0, PT, R41, RZ, PT ;  /* 0x000000ff2900720b */ /* 0x000fda0003f0d000 */
[----:B------:R-:W-:Y:S05]  /*a070*/  @!P0 EXIT ;  /* 0x000000000000894d */ /* 0x000fea0003800000 */
.L_x_150:
[----:B------:R-:W-:Y:S05]  /*a080*/  BSYNC.RECONVERGENT B0 ;  /* 0x0000000000007941 */ /* 0x000fea0003800200 */
.L_x_147:
[----:B------:R-:W-:Y:S01]  /*a090*/  ULEA UR4, UR46, UR43, 0x3 ;  /* 0x0000002b2e047291 */ /* 0x000fe2000f8e18ff */
[----:B------:R-:W-:-:S04]  /*a0a0*/  DEPBAR.LE SB0, 0x0 ;  /* 0x000080000000791a */ /* 0x000fc80000000000 */
[----:B------:R-:W-:-:S04]  /*a0b0*/  UIADD3 UR4, UPT, UPT, UR4, 0x60, URZ ;  /* 0x0000006004047890 */ /* 0x000fc8000fffe0ff */
[----:B------:R-:W-:-:S09]  /*a0c0*/  UPRMT UR4, UR47, 0x654, UR4 ;  /* 0x000006542f047896 */ /* 0x000fd20008000004 */
[----:B------:R-:W-:Y:S01]  /*a0d0*/  SYNCS.ARRIVE.TRANS64.RED.A1T0 RZ, [UR4], RZ ;  /* 0x000000ffffff79a7 */ /* 0x000fe20008100404 */
[----:B------:R-:W-:Y:S05]  /*a0e0*/  EXIT ;  /* 0x000000000000794d */ /* 0x000fea0003800000 */
.L_x_24:
[----:B--2---:R2:W3:Y:S02]  /*a0f0*/  SYNCS.PHASECHK.TRANS64.TRYWAIT P0, [R3+URZ+0x100], R2 ;  /* 0x00010002030075a7 */ /* 0x0044e400080011ff */
[----:B---3--:R-:W-:Y:S05]  /*a100*/  @!P0 NANOSLEEP.SYNCS 0x989680 ;  /* 0x009896800000895d */ /* 0x008fea0003900000 */
[----:B------:R-:W3:Y:S02]  /*a110*/  @!P0 SYNCS.PHASECHK.TRANS64 P0, [R3+URZ+0x100], R2 ;  /* 0x00010002030085a7 */ /* 0x000ee400080010ff */
[----:B---3--:R-:W-:Y:S05]  /*a120*/  @!P0 BRA `(.L_x_24) ;  /* 0xfffffffc00f08947 */ /* 0x008fea000383ffff */
[----:B------:R-:W-:Y:S05]  /*a130*/  BRA `(.L_x_151) ;  /* 0xffffff7800447947 */ /* 0x000fea000383ffff */
.L_x_27:
[----:B-1----:R-:W-:-:S07]  /*a140*/  MOV R0, UR33 ;  /* 0x0000002100007c02 */ /* 0x002fce0008000f00 */
.L_x_152:
[----:B-1----:R1:W2:Y:S02]  /*a150*/  SYNCS.PHASECHK.TRANS64.TRYWAIT P0, [R0+URZ+0x20], R3 ;  /* 0x00002003000075a7 */ /* 0x0022a400080011ff */
[----:B--2---:R-:W-:Y:S05]  /*a160*/  @!P0 NANOSLEEP.SYNCS 0x989680 ;  /* 0x009896800000895d */ /* 0x004fea0003900000 */
[----:B------:R-:W2:Y:S02]  /*a170*/  @!P0 SYNCS.PHASECHK.TRANS64 P0, [R0+URZ+0x20], R3 ;  /* 0x00002003000085a7 */ /* 0x000ea400080010ff */
[----:B--2---:R-:W-:Y:S05]  /*a180*/  @!P0 BRA `(.L_x_152) ;  /* 0xfffffffc00f08947 */ /* 0x004fea000383ffff */
[----:B------:R-:W-:Y:S05]  /*a190*/  BRA `(.L_x_26) ;  /* 0xffffff78009c7947 */ /* 0x000fea000383ffff */
.L_x_34:
[----:B-1----:R-:W-:-:S07]  /*a1a0*/  MOV R0, UR7 ;  /* 0x0000000700007c02 */ /* 0x002fce0008000f00 */
.L_x_153:
[----:B-1----:R1:W2:Y:S02]  /*a1b0*/  SYNCS.PHASECHK.TRANS64.TRYWAIT P0, [R0+URZ+0x20], R3 ;  /* 0x00002003000075a7 */ /* 0x0022a400080011ff */
[----:B--2---:R-:W-:Y:S05]  /*a1c0*/  @!P0 NANOSLEEP.SYNCS 0x989680 ;  /* 0x009896800000895d */ /* 0x004fea0003900000 */
[----:B------:R-:W2:Y:S02]  /*a1d0*/  @!P0 SYNCS.PHASECHK.TRANS64 P0, [R0+URZ+0x20], R3 ;  /* 0x00002003000085a7 */ /* 0x000ea400080010ff */
[----:B--2---:R-:W-:Y:S05]  /*a1e0*/  @!P0 BRA `(.L_x_153) ;  /* 0xfffffffc00f08947 */ /* 0x004fea000383ffff */
[----:B------:R-:W-:Y:S05]  /*a1f0*/  BRA `(.L_x_33) ;  /* 0xffffff7c00907947 */ /* 0x000fea000383ffff */
.L_x_41:
[----:B-1----:R1:W2:Y:S02]  /*a200*/  SYNCS.PHASECHK.TRANS64.TRYWAIT P0, [R3+URZ+0x90], R0 ;  /* 0x00009000030075a7 */ /* 0x0022a400080011ff */
[----:B--2---:R-:W-:Y:S05]  /*a210*/  @!P0 NANOSLEEP.SYNCS 0x989680 ;  /* 0x009896800000895d */ /* 0x004fea0003900000 */
[----:B------:R-:W2:Y:S02]  /*a220*/  @!P0 SYNCS.PHASECHK.TRANS64 P0, [R3+URZ+0x90], R0 ;  /* 0x00009000030085a7 */ /* 0x000ea400080010ff */
[----:B--2---:R-:W-:Y:S05]  /*a230*/  @!P0 BRA `(.L_x_41) ;  /* 0xfffffffc00f08947 */ /* 0x004fea000383ffff */
[----:B------:R-:W-:Y:S05]  /*a240*/  BRA `(.L_x_154) ;  /* 0xffffff8000787947 */ /* 0x000fea000383ffff */
.L_x_45:
[----:B-1----:R-:W-:-:S07]  /*a250*/  MOV R0, UR4 ;  /* 0x0000000400007c02 */ /* 0x002fce0008000f00 */
.L_x_155:
[----:B-1----:R1:W2:Y:S02]  /*a260*/  SYNCS.PHASECHK.TRANS64.TRYWAIT P0, [R0+URZ], R3 ;  /* 0x00000003000075a7 */ /* 0x0022a400080011ff */
[----:B--2---:R-:W-:Y:S05]  /*a270*/  @!P0 NANOSLEEP.SYNCS 0x989680 ;  /* 0x009896800000895d */ /* 0x004fea0003900000 */
[----:B------:R-:W2:Y:S02]  /*a280*/  @!P0 SYNCS.PHASECHK.TRANS64 P0, [R0+URZ], R3 ;  /* 0x00000003000085a7 */ /* 0x000ea400080010ff */
[----:B--2---:R-:W-:Y:S05]  /*a290*/  @!P0 BRA `(.L_x_155) ;  /* 0xfffffffc00f08947 */ /* 0x004fea000383ffff */
[----:B------:R-:W-:Y:S05]  /*a2a0*/  BRA `(.L_x_156) ;  /* 0xffffff8800207947 */ /* 0x000fea000383ffff */
.L_x_46:
[----:B------:R-:W-:-:S07]  /*a2b0*/  MOV R0, UR5 ;  /* 0x0000000500007c02 */ /* 0x000fce0008000f00 */
.L_x_157:
[----:B-1----:R1:W2:Y:S02]  /*a2c0*/  SYNCS.PHASECHK.TRANS64.TRYWAIT P0, [R0+URZ], R3 ;  /* 0x00000003000075a7 */ /* 0x0022a400080011ff */
[----:B--2---:R-:W-:Y:S05]  /*a2d0*/  @!P0 NANOSLEEP.SYNCS 0x989680 ;  /* 0x009896800000895d */ /* 0x004fea0003900000 */
[----:B------:R-:W2:Y:S02]  /*a2e0*/  @!P0 SYNCS.PHASECHK.TRANS64 P0, [R0+URZ], R3 ;  /* 0x00000003000085a7 */ /* 0x000ea400080010ff */
[----:B--2---:R-:W-:Y:S05]  /*a2f0*/  @!P0 BRA `(.L_x_157) ;  /* 0xfffffffc00f08947 */ /* 0x004fea000383ffff */
[----:B------:R-:W-:Y:S05]  /*a300*/  BRA `(.L_x_158) ;  /* 0xffffff88002c7947 */ /* 0x000fea000383ffff */
.L_x_47:
[----:B------:R-:W-:-:S07]  /*a310*/  MOV R0, UR5 ;  /* 0x0000000500007c02 */ /* 0x000fce0008000f00 */
.L_x_159:
[----:B-1----:R1:W2:Y:S02]  /*a320*/  SYNCS.PHASECHK.TRANS64.TRYWAIT P0, [R0+URZ], R3 ;  /* 0x00000003000075a7 */ /* 0x0022a400080011ff */
[----:B--2---:R-:W-:Y:S05]  /*a330*/  @!P0 NANOSLEEP.SYNCS 0x989680 ;  /* 0x009896800000895d */ /* 0x004fea0003900000 */
[----:B------:R-:W2:Y:S02]  /*a340*/  @!P0 SYNCS.PHASECHK.TRANS64 P0, [R0+URZ], R3 ;  /* 0x00000003000085a7 */ /* 0x000ea400080010ff */
[----:B--2---:R-:W-:Y:S05]  /*a350*/  @!P0 BRA `(.L_x_159) ;  /* 0xfffffffc00f08947 */ /* 0x004fea000383ffff */
[----:B------:R-:W-:Y:S05]  /*a360*/  BRA `(.L_x_160) ;  /* 0xffffff8800387947 */ /* 0x000fea000383ffff */
.L_x_50:
[----:B-1----:R1:W2:Y:S02]  /*a370*/  SYNCS.PHASECHK.TRANS64.TRYWAIT P0, [R2+URZ+0xf0], R5 ;  /* 0x0000f005020075a7 */ /* 0x0022a400080011ff */
[----:B--2---:R-:W-:Y:S05]  /*a380*/  @!P0 NANOSLEEP.SYNCS 0x989680 ;  /* 0x009896800000895d */ /* 0x004fea0003900000 */
[----:B------:R-:W2:Y:S02]  /*a390*/  @!P0 SYNCS.PHASECHK.TRANS64 P0, [R2+URZ+0xf0], R5 ;  /* 0x0000f005020085a7 */ /* 0x000ea400080010ff */
[----:B--2---:R-:W-:Y:S05]  /*a3a0*/  @!P0 BRA `(.L_x_50) ;  /* 0xfffffffc00f08947 */ /* 0x004fea000383ffff */
[----:B------:R-:W-:Y:S05]  /*a3b0*/  BRA `(.L_x_161) ;  /* 0xffffff8800947947 */ /* 0x000fea000383ffff */
.L_x_51:
[----:B------:R-:W-:-:S07]  /*a3c0*/  MOV R2, UR4 ;  /* 0x0000000400027c02 */ /* 0x000fce0008000f00 */
.L_x_162:
[----:B-1----:R1:W2:Y:S02]  /*a3d0*/  SYNCS.PHASECHK.TRANS64.TRYWAIT P0, [R2+URZ+0xa0], R5 ;  /* 0x0000a005020075a7 */ /* 0x0022a400080011ff */
[----:B--2---:R-:W-:Y:S05]  /*a3e0*/  @!P0 NANOSLEEP.SYNCS 0x989680 ;  /* 0x009896800000895d */ /* 0x004fea0003900000 */
[----:B------:R-:W2:Y:S02]  /*a3f0*/  @!P0 SYNCS.PHASECHK.TRANS64 P0, [R2+URZ+0xa0], R5 ;  /* 0x0000a005020085a7 */ /* 0x000ea400080010ff */
[----:B--2---:R-:W-:Y:S05]  /*a400*/  @!P0 BRA `(.L_x_162) ;  /* 0xfffffffc00f08947 */ /* 0x004fea000383ffff */
[----:B------:R-:W-:Y:S05]  /*a410*/  BRA `(.L_x_163) ;  /* 0xffffff8800a47947 */ /* 0x000fea000383ffff */
.L_x_52:
[----:B-1----:R1:W2:Y:S02]  /*a420*/  SYNCS.PHASECHK.TRANS64.TRYWAIT P1, [R2+URZ+0x90], R5 ;  /* 0x00009005020075a7 */ /* 0x0022a400080211ff */
[----:B--2---:R-:W-:Y:S05]  /*a430*/  @!P1 NANOSLEEP.SYNCS 0x989680 ;  /* 0x009896800000995d */ /* 0x004fea0003900000 */
[----:B------:R-:W2:Y:S02]  /*a440*/  @!P1 SYNCS.PHASECHK.TRANS64 P1, [R2+URZ+0x90], R5 ;  /* 0x00009005020095a7 */ /* 0x000ea400080210ff */
[----:B--2---:R-:W-:Y:S05]  /*a450*/  @!P1 BRA `(.L_x_52) ;  /* 0xfffffffc00f09947 */ /* 0x004fea000383ffff */
[----:B------:R-:W-:Y:S05]  /*a460*/  BRA `(.L_x_164) ;  /* 0xffffff8800d47947 */ /* 0x000fea000383ffff */
.L_x_55:
[----:B------:R-:W-:-:S07]  /*a470*/  MOV R0, UR4 ;  /* 0x0000000400007c02 */ /* 0x000fce0008000f00 */
.L_x_165:
[----:B-1----:R1:W2:Y:S02]  /*a480*/  SYNCS.PHASECHK.TRANS64.TRYWAIT P0, [R0+URZ+0xa0], R3 ;  /* 0x0000a003000075a7 */ /* 0x0022a400080011ff */
[----:B--2---:R-:W-:Y:S05]  /*a490*/  @!P0 NANOSLEEP.SYNCS 0x989680 ;  /* 0x009896800000895d */ /* 0x004fea0003900000 */
[----:B------:R-:W2:Y:S02]  /*a4a0*/  @!P0 SYNCS.PHASECHK.TRANS64 P0, [R0+URZ+0xa0], R3 ;  /* 0x0000a003000085a7 */ /* 0x000ea400080010ff */
[----:B--2---:R-:W-:Y:S05]  /*a4b0*/  @!P0 BRA `(.L_x_165) ;  /* 0xfffffffc00f08947 */ /* 0x004fea000383ffff */
[----:B------:R-:W-:Y:S05]  /*a4c0*/  BRA `(.L_x_54) ;  /* 0xffffff8c00287947 */ /* 0x000fea000383ffff */
.L_x_64:
[----:B-1----:R-:W-:-:S04]  /*a4d0*/  MOV R0, UR5 ;  /* 0x0000000500007c02 */ /* 0x002fc80008000f00 */
[----:B------:R1:W2:Y:S03]  /*a4e0*/  SYNCS.PHASECHK.TRANS64.TRYWAIT P0, [R0+URZ+0x8], R7 ;  /* 0x00000807000075a7 */ /* 0x0002a600080011ff */
[----:B--2---:R-:W-:Y:S05]  /*a4f0*/  @!P0 NANOSLEEP.SYNCS 0x989680 ;  /* 0x009896800000895d */ /* 0x004fea0003900000 */
[----:B------:R-:W2:Y:S02]  /*a500*/  @!P0 SYNCS.PHASECHK.TRANS64 P0, [R0+URZ+0x8], R7 ;  /* 0x00000807000085a7 */ /* 0x000ea400080010ff */
[----:B--2---:R-:W-:Y:S05]  /*a510*/  @!P0 BRA `(.L_x_64) ;  /* 0xfffffffc00ec8947 */ /* 0x004fea000383ffff */
[----:B------:R-:W-:Y:S05]  /*a520*/  BRA `(.L_x_63) ;  /* 0xffffff8c00dc7947 */ /* 0x000fea000383ffff */
.L_x_66:
[----:B------:R-:W-:Y:S01]  /*a530*/  BSSY B0, `(.L_x_166) ;  /* 0x0000006000007945 */ /* 0x000fe20003800000 */
[----:B------:R-:W-:-:S07]  /*a540*/  MOV R15, 0xffffffff ;  /* 0xffffffff000f7802 */ /* 0x000fce0000000f00 */
[----:B-1---5:R-:W-:Y:S05]  /*a550*/  WARPSYNC.COLLECTIVE R15, `(.L_x_167) ;  /* 0x000000000f0c7348 */ /* 0x022fea0003c00000 */
[----:B------:R-:W-:Y:S02]  /*a560*/  ELECT P6, UR79, PT ;  /* 0x00000000004f782f */ /* 0x000fe400038c0000 */
[----:B------:R-:W-:Y:S01]  /*a570*/  MOV R14, UR79 ;  /* 0x0000004f000e7c02 */ /* 0x000fe20008000f00 */
[----:B-1---5:R-:W-:Y:S10]  /*a580*/  ENDCOLLECTIVE ;  /* 0x000000000000791b */ /* 0x022ff40003800000 */
.L_x_167:
[----:B------:R-:W-:Y:S05]  /*a590*/  BSYNC B0 ;  /* 0x0000000000007941 */ /* 0x000fea0003800000 */
.L_x_166:
[----:B------:R-:W-:Y:S01]  /*a5a0*/  PLOP3.LUT P0, PT, P6, PT, PT, 0x80, 0x8 ;  /* 0x000000000008781c */ /* 0x000fe2000370f070 */
[----:B------:R-:W-:-:S12]  /*a5b0*/  BRA `(.L_x_168) ;  /* 0xffffff9000087947 */ /* 0x000fd8000383ffff */
.L_x_68:
[----:B-1----:R-:W-:-:S04]  /*a5c0*/  MOV R0, UR5 ;  /* 0x0000000500007c02 */ /* 0x002fc80008000f00 */
[----:B------:R1:W2:Y:S03]  /*a5d0*/  SYNCS.PHASECHK.TRANS64.TRYWAIT P0, [R0+URZ+0x8], R5 ;  /* 0x00000805000075a7 */ /* 0x0002a600080011ff */
[----:B--2---:R-:W-:Y:S05]  /*a5e0*/  @!P0 NANOSLEEP.SYNCS 0x989680 ;  /* 0x009896800000895d */ /* 0x004fea0003900000 */
[----:B------:R-:W2:Y:S02]  /*a5f0*/  @!P0 SYNCS.PHASECHK.TRANS64 P0, [R0+URZ+0x8], R5 ;  /* 0x00000805000085a7 */ /* 0x000ea400080010ff */
[----:B--2---:R-:W-:Y:S05]  /*a600*/  @!P0 BRA `(.L_x_68) ;  /* 0xfffffffc00ec8947 */ /* 0x004fea000383ffff */
[----:B------:R-:W-:Y:S05]  /*a610*/  BRA `(.L_x_67) ;  /* 0xffffff90000c7947 */ /* 0x000fea000383ffff */
.L_x_69:
[----:B-1----:R1:W2:Y:S02]  /*a620*/  SYNCS.PHASECHK.TRANS64.TRYWAIT P0, [R0+URZ+0x90], R5 ;  /* 0x00009005000075a7 */ /* 0x0022a400080011ff */
[----:B--2---:R-:W-:Y:S05]  /*a630*/  @!P0 NANOSLEEP.SYNCS 0x989680 ;  /* 0x009896800000895d */ /* 0x004fea0003900000 */
[----:B------:R-:W2:Y:S02]  /*a640*/  @!P0 SYNCS.PHASECHK.TRANS64 P0, [R0+URZ+0x90], R5 ;  /* 0x00009005000085a7 */ /* 0x000ea400080010ff */
[----:B--2---:R-:W-:Y:S05]  /*a650*/  @!P0 BRA `(.L_x_69) ;  /* 0xfffffffc00f08947 */ /* 0x004fea000383ffff */
[----:B------:R-:W-:Y:S05]  /*a660*/  BRA `(.L_x_169) ;  /* 0xffffff9400187947 */ /* 0x000fea000383ffff */
.L_x_71:
[----:B------:R-:W-:-:S07]  /*a670*/  MOV R0, UR46 ;  /* 0x0000002e00007c02 */ /* 0x000fce0008000f00 */
.L_x_170:
[----:B-1----:R1:W2:Y:S02]  /*a680*/  SYNCS.PHASECHK.TRANS64.TRYWAIT P0, [R0+URZ+0xd0], R5 ;  /* 0x0000d005000075a7 */ /* 0x0022a400080011ff */
[----:B--2---:R-:W-:Y:S05]  /*a690*/  @!P0 NANOSLEEP.SYNCS 0x989680 ;  /* 0x009896800000895d */ /* 0x004fea0003900000 */
[----:B------:R-:W2:Y:S02]  /*a6a0*/  @!P0 SYNCS.PHASECHK.TRANS64 P0, [R0+URZ+0xd0], R5 ;  /* 0x0000d005000085a7 */ /* 0x000ea400080010ff */
[----:B--2---:R-:W-:Y:S05]  /*a6b0*/  @!P0 BRA `(.L_x_170) ;  /* 0xfffffffc00f08947 */ /* 0x004fea000383ffff */
[----:B------:R-:W-:Y:S05]  /*a6c0*/  BRA `(.L_x_171) ;  /* 0xffffff9400647947 */ /* 0x000fea000383ffff */
.L_x_74:
[----:B------:R-:W-:Y:S07]  /*a6d0*/  MOV R0, UR7 ;  /* 0x0000000700007c02 */ /* 0x000fee0008000f00 */
.L_x_172:
[----:B-1----:R1:W2:Y:S02]  /*a6e0*/  SYNCS.PHASECHK.TRANS64.TRYWAIT P0, [R0+URZ], R5 ;  /* 0x00000005000075a7 */ /* 0x0022a400080011ff */
[----:B--2---:R-:W-:Y:S05]  /*a6f0*/  @!P0 NANOSLEEP.SYNCS 0x989680 ;  /* 0x009896800000895d */ /* 0x004fea0003900000 */
[----:B------:R-:W2:Y:S02]  /*a700*/  @!P0 SYNCS.PHASECHK.TRANS64 P0, [R0+URZ], R5 ;  /* 0x00000005000085a7 */ /* 0x000ea400080010ff */
[----:B--2---:R-:W-:Y:S05]  /*a710*/  @!P0 BRA `(.L_x_172) ;  /* 0xfffffffc00f08947 */ /* 0x004fea000383ffff */
[----:B------:R-:W-:Y:S05]  /*a720*/  BRA `(.L_x_73) ;  /* 0xffffff9400787947 */ /* 0x000fea000383ffff */
.L_x_78:
[----:B-1----:R-:W-:-:S07]  /*a730*/  MOV R0, UR4 ;  /* 0x0000000400007c02 */ /* 0x002fce0008000f00 */
.L_x_173:
[----:B-1----:R1:W2:Y:S02]  /*a740*/  SYNCS.PHASECHK.TRANS64.TRYWAIT P0, [R0+URZ], R3 ;  /* 0x00000003000075a7 */ /* 0x0022a400080011ff */
[----:B--2---:R-:W-:Y:S05]  /*a750*/  @!P0 NANOSLEEP.SYNCS 0x989680 ;  /* 0x009896800000895d */ /* 0x004fea0003900000 */
[----:B------:R-:W2:Y:S02]  /*a760*/  @!P0 SYNCS.PHASECHK.TRANS64 P0, [R0+URZ], R3 ;  /* 0x00000003000085a7 */ /* 0x000ea400080010ff */
[----:B--2---:R-:W-:Y:S05]  /*a770*/  @!P0 BRA `(.L_x_173) ;  /* 0xfffffffc00f08947 */ /* 0x004fea000383ffff */
[----:B------:R-:W-:Y:S05]  /*a780*/  BRA `(.L_x_174) ;  /* 0xffffff9800bc7947 */ /* 0x000fea000383ffff */
.L_x_79:
[----:B------:R-:W-:-:S07]  /*a790*/  MOV R0, UR5 ;  /* 0x0000000500007c02 */ /* 0x000fce0008000f00 */
.L_x_175:
[----:B-1----:R1:W2:Y:S02]  /*a7a0*/  SYNCS.PHASECHK.TRANS64.TRYWAIT P0, [R0+URZ], R3 ;  /* 0x00000003000075a7 */ /* 0x0022a400080011ff */
[----:B--2---:R-:W-:Y:S05]  /*a7b0*/  @!P0 NANOSLEEP.SYNCS 0x989680 ;  /* 0x009896800000895d */ /* 0x004fea0003900000 */
[----:B------:R-:W2:Y:S02]  /*a7c0*/  @!P0 SYNCS.PHASECHK.TRANS64 P0, [R0+URZ], R3 ;  /* 0x00000003000085a7 */ /* 0x000ea400080010ff */
[----:B--2---:R-:W-:Y:S05]  /*a7d0*/  @!P0 BRA `(.L_x_175) ;  /* 0xfffffffc00f08947 */ /* 0x004fea000383ffff */
[----:B------:R-:W-:Y:S05]  /*a7e0*/  BRA `(.L_x_176) ;  /* 0xffffff9800c87947 */ /* 0x000fea000383ffff */
.L_x_80:
[----:B------:R-:W-:-:S07]  /*a7f0*/  MOV R0, UR5 ;  /* 0x0000000500007c02 */ /* 0x000fce0008000f00 */
.L_x_177:
[----:B-1----:R1:W2:Y:S02]  /*a800*/  SYNCS.PHASECHK.TRANS64.TRYWAIT P0, [R0+URZ], R3 ;  /* 0x00000003000075a7 */ /* 0x0022a400080011ff */
[----:B--2---:R-:W-:Y:S05]  /*a810*/  @!P0 NANOSLEEP.SYNCS 0x989680 ;  /* 0x009896800000895d */ /* 0x004fea0003900000 */
[----:B------:R-:W2:Y:S02]  /*a820*/  @!P0 SYNCS.PHASECHK.TRANS64 P0, [R0+URZ], R3 ;  /* 0x00000003000085a7 */ /* 0x000ea400080010ff */
[----:B--2---:R-:W-:Y:S05]  /*a830*/  @!P0 BRA `(.L_x_177) ;  /* 0xfffffffc00f08947 */ /* 0x004fea000383ffff */
[----:B------:R-:W-:Y:S05]  /*a840*/  BRA `(.L_x_178) ;  /* 0xffffff9800d47947 */ /* 0x000fea000383ffff */
.L_x_83:
[----:B------:R-:W-:-:S07]  /*a850*/  MOV R0, UR41 ;  /* 0x0000002900007c02 */ /* 0x000fce0008000f00 */
.L_x_179:
[----:B-1----:R1:W2:Y:S02]  /*a860*/  SYNCS.PHASECHK.TRANS64.TRYWAIT P1, [R0+URZ+0x110], R3 ;  /* 0x00011003000075a7 */ /* 0x0022a400080211ff */
[----:B--2---:R-:W-:Y:S05]  /*a870*/  @!P1 NANOSLEEP.SYNCS 0x989680 ;  /* 0x009896800000995d */ /* 0x004fea0003900000 */
[----:B------:R-:W2:Y:S02]  /*a880*/  @!P1 SYNCS.PHASECHK.TRANS64 P1, [R0+URZ+0x110], R3 ;  /* 0x00011003000095a7 */ /* 0x000ea400080210ff */
[----:B--2---:R-:W-:Y:S05]  /*a890*/  @!P1 BRA `(.L_x_179) ;  /* 0xfffffffc00f09947 */ /* 0x004fea000383ffff */
[----:B------:R-:W-:Y:S05]  /*a8a0*/  BRA `(.L_x_180) ;  /* 0xffffff9c00207947 */ /* 0x000fea000383ffff */
.L_x_88:
[----:B--2---:R2:W3:Y:S02]  /*a8b0*/  SYNCS.PHASECHK.TRANS64.TRYWAIT P0, [R12+URZ+0x90], R9 ;  /* 0x000090090c0075a7 */ /* 0x0044e400080011ff */
[----:B---3--:R-:W-:Y:S05]  /*a8c0*/  @!P0 NANOSLEEP.SYNCS 0x989680 ;  /* 0x009896800000895d */ /* 0x008fea0003900000 */
[----:B------:R-:W3:Y:S02]  /*a8d0*/  @!P0 SYNCS.PHASECHK.TRANS64 P0, [R12+URZ+0x90], R9 ;  /* 0x000090090c0085a7 */ /* 0x000ee400080010ff */
[----:B---3--:R-:W-:Y:S05]  /*a8e0*/  @!P0 BRA `(.L_x_88) ;  /* 0xfffffffc00f08947 */ /* 0x008fea000383ffff */
[----:B------:R-:W-:Y:S05]  /*a8f0*/  BRA `(.L_x_181) ;  /* 0xffffffa000487947 */ /* 0x000fea000383ffff */
.L_x_91:
[----:B------:R-:W-:Y:S07]  /*a900*/  MOV R0, UR21 ;  /* 0x0000001500007c02 */ /* 0x000fee0008000f00 */
.L_x_182:
[----:B--2---:R2:W3:Y:S02]  /*a910*/  SYNCS.PHASECHK.TRANS64.TRYWAIT P2, [R0+URZ+0x88], R11 ;  /* 0x0000880b000075a7 */ /* 0x0044e400080411ff */
[----:B---3--:R-:W-:Y:S05]  /*a920*/  @!P2 NANOSLEEP.SYNCS 0x989680 ;  /* 0x009896800000a95d */ /* 0x008fea0003900000 */
[----:B------:R-:W3:Y:S02]  /*a930*/  @!P2 SYNCS.PHASECHK.TRANS64 P2, [R0+URZ+0x88], R11 ;  /* 0x0000880b0000a5a7 */ /* 0x000ee400080410ff */
[----:B---3--:R-:W-:Y:S05]  /*a940*/  @!P2 BRA `(.L_x_182) ;  /* 0xfffffffc00f0a947 */ /* 0x008fea000383ffff */
[----:B------:R-:W-:Y:S05]  /*a950*/  BRA `(.L_x_90) ;  /* 0xffffffa400b07947 */ /* 0x000fea000383ffff */
.L_x_94:
[----:B--2---:R-:W-:Y:S07]  /*a960*/  MOV R0, UR21 ;  /* 0x0000001500007c02 */ /* 0x004fee0008000f00 */
.L_x_183:
[----:B--2---:R2:W3:Y:S02]  /*a970*/  SYNCS.PHASECHK.TRANS64.TRYWAIT P0, [R0+URZ+0x60], R9 ;  /* 0x00006009000075a7 */ /* 0x0044e400080011ff */
[----:B---3--:R-:W-:Y:S05]  /*a980*/  @!P0 NANOSLEEP.SYNCS 0x989680 ;  /* 0x009896800000895d */ /* 0x008fea0003900000 */
[----:B------:R-:W3:Y:S02]  /*a990*/  @!P0 SYNCS.PHASECHK.TRANS64 P0, [R0+URZ+0x60], R9 ;  /* 0x00006009000085a7 */ /* 0x000ee400080010ff */
[----:B---3--:R-:W-:Y:S05]  /*a9a0*/  @!P0 BRA `(.L_x_183) ;  /* 0xfffffffc00f08947 */ /* 0x008fea000383ffff */
[----:B------:R-:W-:Y:S05]  /*a9b0*/  BRA `(.L_x_184) ;  /* 0xffffffa8000c7947 */ /* 0x000fea000383ffff */
.L_x_95:
[----:B------:R-:W-:Y:S07]  /*a9c0*/  MOV R0, UR21 ;  /* 0x0000001500007c02 */ /* 0x000fee0008000f00 */
.L_x_185:
[----:B--2---:R2:W3:Y:S02]  /*a9d0*/  SYNCS.PHASECHK.TRANS64.TRYWAIT P0, [R0+URZ+0x68], R9 ;  /* 0x00006809000075a7 */ /* 0x0044e400080011ff */
[----:B---3--:R-:W-:Y:S05]  /*a9e0*/  @!P0 NANOSLEEP.SYNCS 0x989680 ;  /* 0x009896800000895d */ /* 0x008fea0003900000 */
[----:B------:R-:W3:Y:S02]  /*a9f0*/  @!P0 SYNCS.PHASECHK.TRANS64 P0, [R0+URZ+0x68], R9 ;  /* 0x00006809000085a7 */ /* 0x000ee400080010ff */
[----:B---3--:R-:W-:Y:S05]  /*aa00*/  @!P0 BRA `(.L_x_185) ;  /* 0xfffffffc00f08947 */ /* 0x008fea000383ffff */
[----:B------:R-:W-:Y:S05]  /*aa10*/  BRA `(.L_x_186) ;  /* 0xffffffa800687947 */ /* 0x000fea000383ffff */
.L_x_96:
[----:B------:R-:W-:Y:S07]  /*aa20*/  MOV R0, UR21 ;  /* 0x0000001500007c02 */ /* 0x000fee0008000f00 */
.L_x_187:
[----:B--2---:R2:W3:Y:S02]  /*aa30*/  SYNCS.PHASECHK.TRANS64.TRYWAIT P0, [R0+URZ+0x70], R9 ;  /* 0x00007009000075a7 */ /* 0x0044e400080011ff */
[----:B---3--:R-:W-:Y:S05]  /*aa40*/  @!P0 NANOSLEEP.SYNCS 0x989680 ;  /* 0x009896800000895d */ /* 0x008fea0003900000 */
[----:B------:R-:W3:Y:S02]  /*aa50*/  @!P0 SYNCS.PHASECHK.TRANS64 P0, [R0+URZ+0x70], R9 ;  /* 0x00007009000085a7 */ /* 0x000ee400080010ff */
[----:B---3--:R-:W-:Y:S05]  /*aa60*/  @!P0 BRA `(.L_x_187) ;  /* 0xfffffffc00f08947 */ /* 0x008fea000383ffff */
[----:B------:R-:W-:Y:S05]  /*aa70*/  BRA `(.L_x_188) ;  /* 0xffffffa800c47947 */ /* 0x000fea000383ffff */
.L_x_97:
[----:B------:R-:W-:Y:S07]  /*aa80*/  MOV R0, UR21 ;  /* 0x0000001500007c02 */ /* 0x000fee0008000f00 */
.L_x_189:
[----:B--2---:R2:W3:Y:S02]  /*aa90*/  SYNCS.PHASECHK.TRANS64.TRYWAIT P0, [R0+URZ+0x78], R9 ;  /* 0x00007809000075a7 */ /* 0x0044e400080011ff */
[----:B---3--:R-:W-:Y:S05]  /*aaa0*/  @!P0 NANOSLEEP.SYNCS 0x989680 ;  /* 0x009896800000895d */ /* 0x008fea0003900000 */
[----:B------:R-:W3:Y:S02]  /*aab0*/  @!P0 SYNCS.PHASECHK.TRANS64 P0, [R0+URZ+0x78], R9 ;  /* 0x00007809000085a7 */ /* 0x000ee400080010ff */
[----:B---3--:R-:W-:Y:S05]  /*aac0*/  @!P0 BRA `(.L_x_189) ;  /* 0xfffffffc00f08947 */ /* 0x008fea000383ffff */
[----:B------:R-:W-:Y:S05]  /*aad0*/  BRA `(.L_x_190) ;  /* 0xffffffac00207947 */ /* 0x000fea000383ffff */
.L_x_99:
[----:B------:R-:W-:-:S07]  /*aae0*/  MOV R0, UR21 ;  /* 0x0000001500007c02 */ /* 0x000fce0008000f00 */
.L_x_191:
[----:B--2---:R2:W4:Y:S02]  /*aaf0*/  SYNCS.PHASECHK.TRANS64.TRYWAIT P0, [R0+URZ+0x60], R3 ;  /* 0x00006003000075a7 */ /* 0x00452400080011ff */
[----:B----4-:R-:W-:Y:S05]  /*ab00*/  @!P0 NANOSLEEP.SYNCS 0x989680 ;  /* 0x009896800000895d */ /* 0x010fea0003900000 */
[----:B------:R-:W4:Y:S02]  /*ab10*/  @!P0 SYNCS.PHASECHK.TRANS64 P0, [R0+URZ+0x60], R3 ;  /* 0x00006003000085a7 */ /* 0x000f2400080010ff */
[----:B----4-:R-:W-:Y:S05]  /*ab20*/  @!P0 BRA `(.L_x_191) ;  /* 0xfffffffc00f08947 */ /* 0x010fea000383ffff */
[----:B------:R-:W-:Y:S05]  /*ab30*/  BRA `(.L_x_192) ;  /* 0xffffffac00ac7947 */ /* 0x000fea000383ffff */
.L_x_100:
[----:B--2---:R-:W-:-:S07]  /*ab40*/  MOV R0, UR21 ;  /* 0x0000001500007c02 */ /* 0x004fce0008000f00 */
.L_x_193:
[----:B--2---:R2:W4:Y:S02]  /*ab50*/  SYNCS.PHASECHK.TRANS64.TRYWAIT P0, [R0+URZ+0x68], R3 ;  /* 0x00006803000075a7 */ /* 0x00452400080011ff */
[----:B----4-:R-:W-:Y:S05]  /*ab60*/  @!P0 NANOSLEEP.SYNCS 0x989680 ;  /* 0x009896800000895d */ /* 0x010fea0003900000 */
[----:B------:R-:W4:Y:S02]  /*ab70*/  @!P0 SYNCS.PHASECHK.TRANS64 P0, [R0+URZ+0x68], R3 ;  /* 0x00006803000085a7 */ /* 0x000f2400080010ff */
[----:B----4-:R-:W-:Y:S05]  /*ab80*/  @!P0 BRA `(.L_x_193) ;  /* 0xfffffffc00f08947 */ /* 0x010fea000383ffff */
[----:B------:R-:W-:Y:S05]  /*ab90*/  BRA `(.L_x_194) ;  /* 0xffffffac009c7947 */ /* 0x000fea000383ffff */
.L_x_101:
[----:B--2---:R-:W-:-:S07]  /*aba0*/  MOV R0, UR21 ;  /* 0x0000001500007c02 */ /* 0x004fce0008000f00 */
.L_x_195:
[----:B--2---:R2:W4:Y:S02]  /*abb0*/  SYNCS.PHASECHK.TRANS64.TRYWAIT P0, [R0+URZ+0x70], R3 ;  /* 0x00007003000075a7 */ /* 0x00452400080011ff */
[----:B----4-:R-:W-:Y:S05]  /*abc0*/  @!P0 NANOSLEEP.SYNCS 0x989680 ;  /* 0x009896800000895d */ /* 0x010fea0003900000 */
[----:B------:R-:W4:Y:S02]  /*abd0*/  @!P0 SYNCS.PHASECHK.TRANS64 P0, [R0+URZ+0x70], R3 ;  /* 0x00007003000085a7 */ /* 0x000f2400080010ff */
[----:B----4-:R-:W-:Y:S05]  /*abe0*/  @!P0 BRA `(.L_x_195) ;  /* 0xfffffffc00f08947 */ /* 0x010fea000383ffff */
[----:B------:R-:W-:Y:S05]  /*abf0*/  BRA `(.L_x_196) ;  /* 0xffffffac008c7947 */ /* 0x000fea000383ffff */
.L_x_103:
[----:B-1----:R1:W2:Y:S02]  /*ac00*/  SYNCS.PHASECHK.TRANS64.TRYWAIT P0, [R3+URZ+0x90], R0 ;  /* 0x00009000030075a7 */ /* 0x0022a400080011ff */
[----:B--2---:R-:W-:Y:S05]  /*ac10*/  @!P0 NANOSLEEP.SYNCS 0x989680 ;  /* 0x009896800000895d */ /* 0x004fea0003900000 */
[----:B------:R-:W2:Y:S02]  /*ac20*/  @!P0 SYNCS.PHASECHK.TRANS64 P0, [R3+URZ+0x90], R0 ;  /* 0x00009000030085a7 */ /* 0x000ea400080010ff */
[----:B--2---:R-:W-:Y:S05]  /*ac30*/  @!P0 BRA `(.L_x_103) ;  /* 0xfffffffc00f08947 */ /* 0x004fea000383ffff */
[----:B------:R-:W-:Y:S05]  /*ac40*/  BRA `(.L_x_197) ;  /* 0xffffffb000607947 */ /* 0x000fea000383ffff */
.L_x_114:
[----:B-1----:R-:W-:Y:S04]  /*ac50*/  MOV R2, UR43 ;  /* 0x0000002b00027c02 */ /* 0x002fe80008000f00 */
[----:B------:R1:W2:Y:S03]  /*ac60*/  SYNCS.PHASECHK.TRANS64.TRYWAIT P1, [R2+URZ+0x40], R3 ;  /* 0x00004003020075a7 */ /* 0x0002a600080211ff */
[----:B--2---:R-:W-:Y:S05]  /*ac70*/  @!P1 NANOSLEEP.SYNCS 0x989680 ;  /* 0x009896800000995d */ /* 0x004fea0003900000 */
[----:B------:R-:W2:Y:S02]  /*ac80*/  @!P1 SYNCS.PHASECHK.TRANS64 P1, [R2+URZ+0x40], R3 ;  /* 0x00004003020095a7 */ /* 0x000ea400080210ff */
[----:B--2---:R-:W-:Y:S05]  /*ac90*/  @!P1 BRA `(.L_x_114) ;  /* 0xfffffffc00ec9947 */ /* 0x004fea000383ffff */
[----:B------:R-:W-:Y:S05]  /*aca0*/  BRA `(.L_x_113) ;  /* 0xffffffbc00d07947 */ /* 0x000fea000383ffff */
.L_x_116:
[----:B-1----:R1:W4:Y:S02]  /*acb0*/  SYNCS.PHASECHK.TRANS64.TRYWAIT P0, [R99+URZ+0xb0], R0 ;  /* 0x0000b000630075a7 */ /* 0x00232400080011ff */
[----:B----4-:R-:W-:Y:S05]  /*acc0*/  @!P0 NANOSLEEP.SYNCS 0x989680 ;  /* 0x009896800000895d */ /* 0x010fea0003900000 */
[----:B------:R-:W4:Y:S02]  /*acd0*/  @!P0 SYNCS.PHASECHK.TRANS64 P0, [R99+URZ+0xb0], R0 ;  /* 0x0000b000630085a7 */ /* 0x000f2400080010ff */
[----:B----4-:R-:W-:Y:S05]  /*ace0*/  @!P0 BRA `(.L_x_116) ;  /* 0xfffffffc00f08947 */ /* 0x010fea000383ffff */
[----:B------:R-:W-:Y:S05]  /*acf0*/  BRA `(.L_x_115) ;  /* 0xffffffbc00f87947 */ /* 0x000fea000383ffff */
.L_x_125:
[----:B---3--:R3:W4:Y:S02]  /*ad00*/  SYNCS.PHASECHK.TRANS64.TRYWAIT P0, [R3+URZ+0x40], R0 ;  /* 0x00004000030075a7 */ /* 0x00872400080011ff */
[----:B----4-:R-:W-:Y:S05]  /*ad10*/  @!P0 NANOSLEEP.SYNCS 0x989680 ;  /* 0x009896800000895d */ /* 0x010fea0003900000 */
[----:B------:R-:W4:Y:S02]  /*ad20*/  @!P0 SYNCS.PHASECHK.TRANS64 P0, [R3+URZ+0x40], R0 ;  /* 0x00004000030085a7 */ /* 0x000f2400080010ff */
[----:B----4-:R-:W-:Y:S05]  /*ad30*/  @!P0 BRA `(.L_x_125) ;  /* 0xfffffffc00f08947 */ /* 0x010fea000383ffff */
[----:B------:R-:W-:Y:S05]  /*ad40*/  BRA `(.L_x_124) ;  /* 0xffffffc800e87947 */ /* 0x000fea000383ffff */
.L_x_133:
[----:B---3--:R3:W4:Y:S02]  /*ad50*/  SYNCS.PHASECHK.TRANS64.TRYWAIT P0, [R62+URZ+0x40], R5 ;  /* 0x000040053e0075a7 */ /* 0x00872400080011ff */
[----:B----4-:R-:W-:Y:S05]  /*ad60*/  @!P0 NANOSLEEP.SYNCS 0x989680 ;  /* 0x009896800000895d */ /* 0x010fea0003900000 */
[----:B------:R-:W4:Y:S02]  /*ad70*/  @!P0 SYNCS.PHASECHK.TRANS64 P0, [R62+URZ+0x40], R5 ;  /* 0x000040053e0085a7 */ /* 0x000f2400080010ff */
[----:B----4-:R-:W-:Y:S05]  /*ad80*/  @!P0 BRA `(.L_x_133) ;  /* 0xfffffffc00f08947 */ /* 0x010fea000383ffff */
[----:B------:R-:W-:Y:S05]  /*ad90*/  BRA `(.L_x_132) ;  /* 0xffffffd800007947 */ /* 0x000fea000383ffff */
.L_x_141:
[----:B---3--:R3:W4:Y:S02]  /*ada0*/  SYNCS.PHASECHK.TRANS64.TRYWAIT P0, [R62+URZ+0x40], R5 ;  /* 0x000040053e0075a7 */ /* 0x00872400080011ff */
[----:B----4-:R-:W-:Y:S05]  /*adb0*/  @!P0 NANOSLEEP.SYNCS 0x989680 ;  /* 0x009896800000895d */ /* 0x010fea0003900000 */
[----:B------:R-:W4:Y:S02]  /*adc0*/  @!P0 SYNCS.PHASECHK.TRANS64 P0, [R62+URZ+0x40], R5 ;  /* 0x000040053e0085a7 */ /* 0x000f2400080010ff */
[----:B----4-:R-:W-:Y:S05]  /*add0*/  @!P0 BRA `(.L_x_141) ;  /* 0xfffffffc00f08947 */ /* 0x010fea000383ffff */
[----:B------:R-:W-:Y:S05]  /*ade0*/  BRA `(.L_x_140) ;  /* 0xffffffe400187947 */ /* 0x000fea000383ffff */
        .weak           $__internal_0_$__cuda_sm10x_tcgen05_guardrail_trap_col_being_dealloced_not_returned_by_alloc
        .type           $__internal_0_$__cuda_sm10x_tcgen05_guardrail_trap_col_being_dealloced_not_returned_by_alloc,@function
        .size           $__internal_0_$__cuda_sm10x_tcgen05_guardrail_trap_col_being_dealloced_not_returned_by_alloc,($__internal_1_$__cuda_sm10x_tcgen05_guardrail_trap_phase_invalid_during_alloc - $__internal_0_$__cuda_sm10x_tcgen05_guardrail_trap_col_being_dealloced_not_returned_by_alloc)
$__internal_0_$__cuda_sm10x_tcgen05_guardrail_trap_col_being_dealloced_not_returned_by_alloc:
[----:B------:R-:W-:Y:S05]  /*adf0*/  BPT.TRAP 0x1 ;  /* 0x000000040000795c */ /* 0x000fea0000300000 */
[----:B------:R-:W-:-:S04]  /*ae00*/  HFMA2 R3, -RZ, RZ, 0, 0 ;  /* 0x00000000ff037431 */ /* 0x000fc800000001ff */
[----:B------:R-:W-:Y:S05]  /*ae10*/  RET.REL.NODEC R2 `(_ZN7cutlass13device_kernelINS_4gemm6kernel13GemmUniversalIN4cute5tupleIJiiiiEEENS1_10collective13CollectiveMmaINS1_35MainloopSm100TmaUmmaWarpSpecializedILi4ELi2ELi4ENS5_IJNS4_1CILi2EEESB_NSA_ILi1EEEEEEEENS5_IJNSA_ILi128EEENSA_ILi256EEESF_EEENS_6half_tENS5_IJlSC_lEEESI_SJ_NS4_8TiledMMAINS4_8MMA_AtomIJNS4_26SM100_MMA_F16BF16_2x1SM_SSISI_SI_fLi128ELi256ELNS4_4UMMA5MajorE0ELSO_0ELNSN_7ScaleInE0ELSP_0EEEEEENS4_6LayoutINS5_IJSC_SC_SC_EEENS5_IJNSA_ILi0EEESU_SU_EEEEENS5_IJNS4_10UnderscoreESX_SX_EEEEENS4_28SM100_TMA_2SM_LOAD_MULTICASTENS4_14ComposedLayoutINS4_7SwizzleILi3ELi4ELi3EEENS4_18smem_ptr_flag_bitsILi16EEENSS_INS5_IJNSA_ILi8EEENSA_ILi64EEEEEENS5_IJS17_SC_EEEEEEEvNS4_8identityENS4_18SM100_TMA_2SM_LOADES1B_vS1C_EENS_8epilogue10collective18CollectiveEpilogueINS1F_23Sm100TmaWarpSpecializedILi4ELi2ELi32ELb1ELb0EEEJNS5_IJS17_SG_SF_EEENS5_IJNSS_IS17_SC_EENSS_INS5_IJNSA_ILi32EEESB_EEENS5_IJSC_SF_EEEEEEEESI_SJ_SI_SJ_NS1F_6fusion15FusionCallbacksIS1J_NS1R_17LinearCombinationISI_fSI_fLNS_15FloatRoundStyleE2EEES1K_S1Q_JEEENS4_5SM1004TMEM4LOAD26SM100_TMEM_LOAD_32dp32b32xENS4_13SM90_TMA_LOADENS11_INS12_ILi2ELi4ELi3EEES15_NSS_INS5_IJS16_S1M_EEENS5_IJS1M_SC_EEEEEEENS4_39AutoVectorizingCopyWithAssumedAlignmentILi128EEENS4_14SM90_TMA_STOREES26_S28_S28_EEEvvEEEEvNT_6ParamsE) ;  /* 0xffffff5002787950 */ /* 0x000fea0003c3ffff */
        .weak           $__internal_1_$__cuda_sm10x_tcgen05_guardrail_trap_phase_invalid_during_alloc
        .type           $__internal_1_$__cuda_sm10x_tcgen05_guardrail_trap_phase_invalid_during_alloc,@function
        .size           $__internal_1_$__cuda_sm10x_tcgen05_guardrail_trap_phase_invalid_during_alloc,($__internal_2_$__cuda_sm10x_tcgen05_guardrail_trap_unallocated_columns_being_dealloced - $__internal_1_$__cuda_sm10x_tcgen05_guardrail_trap_phase_invalid_during_alloc)
$__internal_1_$__cuda_sm10x_tcgen05_guardrail_trap_phase_invalid_during_alloc:
[----:B------:R-:W-:Y:S05]  /*ae20*/  BPT.TRAP 0x1 ;  /* 0x000000040000795c */ /* 0x000fea0000300000 */
[----:B------:R-:W-:-:S04]  /*ae30*/  MOV R5, 0x0 ;  /* 0x0000000000057802 */ /* 0x000fc80000000f00 */
[----:B------:R-:W-:Y:S05]  /*ae40*/  RET.REL.NODEC R4 `(_ZN7cutlass13device_kernelINS_4gemm6kernel13GemmUniversalIN4cute5tupleIJiiiiEEENS1_10collective13CollectiveMmaINS1_35MainloopSm100TmaUmmaWarpSpecializedILi4ELi2ELi4ENS5_IJNS4_1CILi2EEESB_NSA_ILi1EEEEEEEENS5_IJNSA_ILi128EEENSA_ILi256EEESF_EEENS_6half_tENS5_IJlSC_lEEESI_SJ_NS4_8TiledMMAINS4_8MMA_AtomIJNS4_26SM100_MMA_F16BF16_2x1SM_SSISI_SI_fLi128ELi256ELNS4_4UMMA5MajorE0ELSO_0ELNSN_7ScaleInE0ELSP_0EEEEEENS4_6LayoutINS5_IJSC_SC_SC_EEENS5_IJNSA_ILi0EEESU_SU_EEEEENS5_IJNS4_10UnderscoreESX_SX_EEEEENS4_28SM100_TMA_2SM_LOAD_MULTICASTENS4_14ComposedLayoutINS4_7SwizzleILi3ELi4ELi3EEENS4_18smem_ptr_flag_bitsILi16EEENSS_INS5_IJNSA_ILi8EEENSA_ILi64EEEEEENS5_IJS17_SC_EEEEEEEvNS4_8identityENS4_18SM100_TMA_2SM_LOADES1B_vS1C_EENS_8epilogue10collective18CollectiveEpilogueINS1F_23Sm100TmaWarpSpecializedILi4ELi2ELi32ELb1ELb0EEEJNS5_IJS17_SG_SF_EEENS5_IJNSS_IS17_SC_EENSS_INS5_IJNSA_ILi32EEESB_EEENS5_IJSC_SF_EEEEEEEESI_SJ_SI_SJ_NS1F_6fusion15FusionCallbacksIS1J_NS1R_17LinearCombinationISI_fSI_fLNS_15FloatRoundStyleE2EEES1K_S1Q_JEEENS4_5SM1004TMEM4LOAD26SM100_TMEM_LOAD_32dp32b32xENS4_13SM90_TMA_LOADENS11_INS12_ILi2ELi4ELi3EEES15_NSS_INS5_IJS16_S1M_EEENS5_IJS1M_SC_EEEEEEENS4_39AutoVectorizingCopyWithAssumedAlignmentILi128EEENS4_14SM90_TMA_STOREES26_S28_S28_EEEvvEEEEvNT_6ParamsE) ;  /* 0xffffff50046c7950 */ /* 0x000fea0003c3ffff */
        .weak           $__internal_2_$__cuda_sm10x_tcgen05_guardrail_trap_unallocated_columns_being_dealloced
        .type           $__internal_2_$__cuda_sm10x_tcgen05_guardrail_trap_unallocated_columns_being_dealloced,@function
        .size           $__internal_2_$__cuda_sm10x_tcgen05_guardrail_trap_unallocated_columns_being_dealloced,(.L_x_199 - $__internal_2_$__cuda_sm10x_tcgen05_guardrail_trap_unallocated_columns_being_dealloced)
$__internal_2_$__cuda_sm10x_tcgen05_guardrail_trap_unallocated_columns_being_dealloced:
[----:B------:R-:W-:Y:S05]  /*ae50*/  BPT.TRAP 0x1 ;  /* 0x000000040000795c */ /* 0x000fea0000300000 */
[----:B------:R-:W-:-:S04]  /*ae60*/  HFMA2 R3, -RZ, RZ, 0, 0 ;  /* 0x00000000ff037431 */ /* 0x000fc800000001ff */
[----:B------:R-:W-:Y:S05]  /*ae70*/  RET.REL.NODEC R2 `(_ZN7cutlass13device_kernelINS_4gemm6kernel13GemmUniversalIN4cute5tupleIJiiiiEEENS1_10collective13CollectiveMmaINS1_35MainloopSm100TmaUmmaWarpSpecializedILi4ELi2ELi4ENS5_IJNS4_1CILi2EEESB_NSA_ILi1EEEEEEEENS5_IJNSA_ILi128EEENSA_ILi256EEESF_EEENS_6half_tENS5_IJlSC_lEEESI_SJ_NS4_8TiledMMAINS4_8MMA_AtomIJNS4_26SM100_MMA_F16BF16_2x1SM_SSISI_SI_fLi128ELi256ELNS4_4UMMA5MajorE0ELSO_0ELNSN_7ScaleInE0ELSP_0EEEEEENS4_6LayoutINS5_IJSC_SC_SC_EEENS5_IJNSA_ILi0EEESU_SU_EEEEENS5_IJNS4_10UnderscoreESX_SX_EEEEENS4_28SM100_TMA_2SM_LOAD_MULTICASTENS4_14ComposedLayoutINS4_7SwizzleILi3ELi4ELi3EEENS4_18smem_ptr_flag_bitsILi16EEENSS_INS5_IJNSA_ILi8EEENSA_ILi64EEEEEENS5_IJS17_SC_EEEEEEEvNS4_8identityENS4_18SM100_TMA_2SM_LOADES1B_vS1C_EENS_8epilogue10collective18CollectiveEpilogueINS1F_23Sm100TmaWarpSpecializedILi4ELi2ELi32ELb1ELb0EEEJNS5_IJS17_SG_SF_EEENS5_IJNSS_IS17_SC_EENSS_INS5_IJNSA_ILi32EEESB_EEENS5_IJSC_SF_EEEEEEEESI_SJ_SI_SJ_NS1F_6fusion15FusionCallbacksIS1J_NS1R_17LinearCombinationISI_fSI_fLNS_15FloatRoundStyleE2EEES1K_S1Q_JEEENS4_5SM1004TMEM4LOAD26SM100_TMEM_LOAD_32dp32b32xENS4_13SM90_TMA_LOADENS11_INS12_ILi2ELi4ELi3EEES15_NSS_INS5_IJS16_S1M_EEENS5_IJS1M_SC_EEEEEEENS4_39AutoVectorizingCopyWithAssumedAlignmentILi128EEENS4_14SM90_TMA_STOREES26_S28_S28_EEEvvEEEEvNT_6ParamsE) ;  /* 0xffffff5002607950 */ /* 0x000fea0003c3ffff */
.L_x_198:
[----:B------:R-:W-:-:S00]  /*ae80*/  BRA `(.L_x_198) ;  /* 0xfffffffc00fc7947 */ /* 0x000fc0000383ffff */
[----:B------:R-:W-:-:S00]  /*ae90*/  NOP ;  /* 0x0000000000007918 */ /* 0x000fc00000000000 */
        /* <DEDUP_REMOVED lines=14> */
.L_x_199:


//--------------------- .nv.global.init           --------------------------
	.section	.nv.global.init,"aw",@progbits
.nv.global.init:
	.type		$str$27,@object
	.size		$str$27,($str$28 - $str$27)
$str$27:
        /*0000*/ 	.byte	0x28, 0x61, 0x64, 0x64, 0x72, 0x65, 0x73, 0x73, 0x20, 0x26, 0x20, 0x6d, 0x61, 0x73, 0x6b, 0x29
        /*0010*/ 	.byte	0x20, 0x3d, 0x3d, 0x20, 0x30, 0x00
	.type		$str$28,@object
	.size		$str$28,($str$26 - $str$28)
$str$28:
        /*0016*/ 	.byte	0x2f, 0x74, 0x6d, 0x70, 0x2f, 0x63, 0x75, 0x74, 0x6c, 0x61, 0x73, 0x73, 0x5f, 0x73, 0x77, 0x65
        /*0026*/ 	.byte	0x65, 0x70, 0x5f, 0x73, 0x72, 0x63, 0x2f, 0x69, 0x6e, 0x63, 0x6c, 0x75, 0x64, 0x65, 0x2f, 0x63
        /*0036*/ 	.byte	0x75, 0x74, 0x65, 0x2f, 0x70, 0x6f, 0x69, 0x6e, 0x74, 0x65, 0x72, 0x5f, 0x66, 0x6c, 0x61, 0x67
        /*0046*/ 	.byte	0x67, 0x65, 0x64, 0x2e, 0x68, 0x70, 0x70, 0x00
	.type		$str$26,@object
	.size		$str$26,($str$25 - $str$26)
$str$26:
        /*004e*/ 	.byte	0x2f, 0x74, 0x6d, 0x70, 0x2f, 0x63, 0x75, 0x74, 0x6c, 0x61, 0x73, 0x73, 0x5f, 0x73, 0x77, 0x65
        /*005e*/ 	.byte	0x65, 0x70, 0x5f, 0x73, 0x72, 0x63, 0x2f, 0x69, 0x6e, 0x63, 0x6c, 0x75, 0x64, 0x65, 0x2f, 0x63
        /*006e*/ 	.byte	0x75, 0x74, 0x65, 0x2f, 0x61, 0x74, 0x6f, 0x6d, 0x2f, 0x63, 0x6f, 0x70, 0x79, 0x5f, 0x74, 0x72
        /*007e*/ 	.byte	0x61, 0x69, 0x74, 0x73, 0x5f, 0x73, 0x6d, 0x31, 0x30, 0x30, 0x2e, 0x68, 0x70, 0x70, 0x00
	.type		$str$25,@object
	.size		$str$25,(__unnamed_1 - $str$25)
$str$25:
        /*008d*/ 	.byte	0x28, 0x28, 0x75, 0x69, 0x6e, 0x74, 0x33, 0x32, 0x5f, 0x74, 0x28, 0x74, 0x68, 0x72, 0x65, 0x61
        /*009d*/ 	.byte	0x64, 0x49, 0x64, 0x78, 0x2e, 0x78, 0x29, 0x20, 0x2f, 0x20, 0x33, 0x32, 0x29, 0x20, 0x25, 0x20
        /*00ad*/ 	.byte	0x34, 0x29, 0x20, 0x3d, 0x3d, 0x20, 0x28, 0x28, 0x28, 0x74, 0x6d, 0x65, 0x6d, 0x5f, 0x61, 0x64
        /*00bd*/ 	.byte	0x64, 0x72, 0x20, 0x3e, 0x3e, 0x20, 0x31, 0x36, 0x29, 0x20, 0x2f, 0x20, 0x33, 0x32, 0x29, 0x20
        /*00cd*/ 	.byte	0x25, 0x20, 0x34, 0x29, 0x00
	.type		__unnamed_1,@object
	.size		__unnamed_1,(__unnamed_2 - __unnamed_1)
__unnamed_1:
        /*00d2*/ 	.byte	0x61, 0x75, 0x74, 0x6f, 0x20, 0x63, 0x75, 0x74, 0x65, 0x3a, 0x3a, 0x61, 0x73, 0x5f, 0x70, 0x6f
        /* <DEDUP_REMOVED lines=24> */
        /*0262*/ 	.byte	0x39, 0x36, 0x3e, 0x3e, 0x3e, 0x3e, 0x5d, 0x00
	.type		__unnamed_2,@object
	.size		__unnamed_2,(.L_2 - __unnamed_2)
__unnamed_2:
        /* <DEDUP_REMOVED lines=42> */
        /*050a*/ 	.byte	0x3e, 0x3e, 0x5d, 0x00
.L_2:


//--------------------- .nv.shared._ZN7cutlass13device_kernelINS_4gemm6kernel13GemmUniversalIN4cute5tupleIJiiiiEEENS1_10collective13CollectiveMmaINS1_35MainloopSm100TmaUmmaWarpSpecializedILi4ELi2ELi4ENS5_IJNS4_1CILi2EEESB_NSA_ILi1EEEEEEEENS5_IJNSA_ILi128EEENSA_ILi256EEESF_EEENS_6half_tENS5_IJlSC_lEEESI_SJ_NS4_8TiledMMAINS4_8MMA_AtomIJNS4_26SM100_MMA_F16BF16_2x1SM_SSISI_SI_fLi128ELi256ELNS4_4UMMA5MajorE0ELSO_0ELNSN_7ScaleInE0ELSP_0EEEEEENS4_6LayoutINS5_IJSC_SC_SC_EEENS5_IJNSA_ILi0EEESU_SU_EEEEENS5_IJNS4_10UnderscoreESX_SX_EEEEENS4_28SM100_TMA_2SM_LOAD_MULTICASTENS4_14ComposedLayoutINS4_7SwizzleILi3ELi4ELi3EEENS4_18smem_ptr_flag_bitsILi16EEENSS_INS5_IJNSA_ILi8EEENSA_ILi64EEEEEENS5_IJS17_SC_EEEEEEEvNS4_8identityENS4_18SM100_TMA_2SM_LOADES1B_vS1C_EENS_8epilogue10collective18CollectiveEpilogueINS1F_23Sm100TmaWarpSpecializedILi4ELi2ELi32ELb1ELb0EEEJNS5_IJS17_SG_SF_EEENS5_IJNSS_IS17_SC_EENSS_INS5_IJNSA_ILi32EEESB_EEENS5_IJSC_SF_EEEEEEEESI_SJ_SI_SJ_NS1F_6fusion15FusionCallbacksIS1J_NS1R_17LinearCombinationISI_fSI_fLNS_15FloatRoundStyleE2EEES1K_S1Q_JEEENS4_5SM1004TMEM4LOAD26SM100_TMEM_LOAD_32dp32b32xENS4_13SM90_TMA_LOADENS11_INS12_ILi2ELi4ELi3EEES15_NSS_INS5_IJS16_S1M_EEENS5_IJS1M_SC_EEEEEEENS4_39AutoVectorizingCopyWithAssumedAlignmentILi128EEENS4_14SM90_TMA_STOREES26_S28_S28_EEEvvEEEEvNT_6ParamsE --------------------------
	.section	.nv.shared._ZN7cutlass13device_kernelINS_4gemm6kernel13GemmUniversalIN4cute5tupleIJiiiiEEENS1_10collective13CollectiveMmaINS1_35MainloopSm100TmaUmmaWarpSpecializedILi4ELi2ELi4ENS5_IJNS4_1CILi2EEESB_NSA_ILi1EEEEEEEENS5_IJNSA_ILi128EEENSA_ILi256EEESF_EEENS_6half_tENS5_IJlSC_lEEESI_SJ_NS4_8TiledMMAINS4_8MMA_AtomIJNS4_26SM100_MMA_F16BF16_2x1SM_SSISI_SI_fLi128ELi256ELNS4_4UMMA5MajorE0ELSO_0ELNSN_7ScaleInE0ELSP_0EEEEEENS4_6LayoutINS5_IJSC_SC_SC_EEENS5_IJNSA_ILi0EEESU_SU_EEEEENS5_IJNS4_10UnderscoreESX_SX_EEEEENS4_28SM100_TMA_2SM_LOAD_MULTICASTENS4_14ComposedLayoutINS4_7SwizzleILi3ELi4ELi3EEENS4_18smem_ptr_flag_bitsILi16EEENSS_INS5_IJNSA_ILi8EEENSA_ILi64EEEEEENS5_IJS17_SC_EEEEEEEvNS4_8identityENS4_18SM100_TMA_2SM_LOADES1B_vS1C_EENS_8epilogue10collective18CollectiveEpilogueINS1F_23Sm100TmaWarpSpecializedILi4ELi2ELi32ELb1ELb0EEEJNS5_IJS17_SG_SF_EEENS5_IJNSS_IS17_SC_EENSS_INS5_IJNSA_ILi32EEESB_EEENS5_IJSC_SF_EEEEEEEESI_SJ_SI_SJ_NS1F_6fusion15FusionCallbacksIS1J_NS1R_17LinearCombinationISI_fSI_fLNS_15FloatRoundStyleE2EEES1K_S1Q_JEEENS4_5SM1004TMEM4LOAD26SM100_TMEM_LOAD_32dp32b32xENS4_13SM90_TMA_LOADENS11_INS12_ILi2ELi4ELi3EEES15_NSS_INS5_IJS16_S1M_EEENS5_IJS1M_SC_EEEEEEENS4_39AutoVectorizingCopyWithAssumedAlignmentILi128EEENS4_14SM90_TMA_STOREES26_S28_S28_EEEvvEEEEvNT_6ParamsE,"aw",@nobits
	.sectionflags	@""
	.align	16
	.zero		1024


//--------------------- .nv.shared.reserved.0     --------------------------
	.section	.nv.shared.reserved.0,"aw",@nobits
	.weak		__nv_reservedSMEM_offset_0_alias
	.size		__nv_reservedSMEM_offset_0_alias, 0, 64
	.other		__nv_reservedSMEM_offset_0_alias,@"STO_CUDA_RESERVED_SHARED STV_DEFAULT"
__nv_reservedSMEM_offset_0_alias:
	.zero		0
.nv.shared.reserved.0:
	.zero		64
	.weak		__nv_reservedSMEM_tcgen05_partition
	.type		__nv_reservedSMEM_tcgen05_partition,@object
	.size		__nv_reservedSMEM_tcgen05_partition,(.L_0 - __nv_reservedSMEM_tcgen05_partition)
__nv_reservedSMEM_tcgen05_partition:
	.zero		32
.L_0:


//--------------------- .nv.global                --------------------------
	.section	.nv.global,"aw",@nobits
.nv.global:
	.type		_ZN40_INTERNAL_63e88635_4_k_cu_c856a33e_358734cute1_E,@object
	.size		_ZN40_INTERNAL_63e88635_4_k_cu_c856a33e_358734cute1_E,(_ZN40_INTERNAL_63e88635_4_k_cu_c856a33e_358734cuda3std3__45__cpo6cbeginE - _ZN40_INTERNAL_63e88635_4_k_cu_c856a33e_358734cute1_E)
_ZN40_INTERNAL_63e88635_4_k_cu_c856a33e_358734cute1_E:
	.zero		1
	.type		_ZN40_INTERNAL_63e88635_4_k_cu_c856a33e_358734cuda3std3__45__cpo6cbeginE,@object
	.size		_ZN40_INTERNAL_63e88635_4_k_cu_c856a33e_358734cuda3std3__45__cpo6cbeginE,(_ZN40_INTERNAL_63e88635_4_k_cu_c856a33e_358734cuda3std3__48in_placeE - _ZN40_INTERNAL_63e88635_4_k_cu_c856a33e_358734cuda3std3__45__cpo6cbeginE)
_ZN40_INTERNAL_63e88635_4_k_cu_c856a33e_358734cuda3std3__45__cpo6cbeginE:
	.zero		1
	.type		_ZN40_INTERNAL_63e88635_4_k_cu_c856a33e_358734cuda3std3__48in_placeE,@object
	.size		_ZN40_INTERNAL_63e88635_4_k_cu_c856a33e_358734cuda3std3__48in_placeE,(_ZN40_INTERNAL_63e88635_4_k_cu_c856a33e_358734cuda3std6ranges3__45__cpo9iter_moveE - _ZN40_INTERNAL_63e88635_4_k_cu_c856a33e_358734cuda3std3__48in_placeE)
_ZN40_INTERNAL_63e88635_4_k_cu_c856a33e_358734cuda3std3__48in_placeE:
	.zero		1
	.type		_ZN40_INTERNAL_63e88635_4_k_cu_c856a33e_358734cuda3std6ranges3__45__cpo9iter_moveE,@object
	.size		_ZN40_INTERNAL_63e88635_4_k_cu_c856a33e_358734cuda3std6ranges3__45__cpo9iter_moveE,(_ZN40_INTERNAL_63e88635_4_k_cu_c856a33e_358734cuda3std3__45__cpo5beginE - _ZN40_INTERNAL_63e88635_4_k_cu_c856a33e_358734cuda3std6ranges3__45__cpo9iter_moveE)
_ZN40_INTERNAL_63e88635_4_k_cu_c856a33e_358734cuda3std6ranges3__45__cpo9iter_moveE:
	.zero		1
	.type		_ZN40_INTERNAL_63e88635_4_k_cu_c856a33e_358734cuda3std3__45__cpo5beginE,@object
	.size		_ZN40_INTERNAL_63e88635_4_k_cu_c856a33e_358734cuda3std3__45__cpo5beginE,(_ZN40_INTERNAL_63e88635_4_k_cu_c856a33e_358734cuda3std3__442_GLOBAL__N__63e88635_4_k_cu_c856a33e_358736ignoreE - _ZN40_INTERNAL_63e88635_4_k_cu_c856a33e_358734cuda3std3__45__cpo5beginE)
_ZN40_INTERNAL_63e88635_4_k_cu_c856a33e_358734cuda3std3__45__cpo5beginE:
	.zero		1
	.type		_ZN40_INTERNAL_63e88635_4_k_cu_c856a33e_358734cuda3std3__442_GLOBAL__N__63e88635_4_k_cu_c856a33e_358736ignoreE,@object
	.size		_ZN40_INTERNAL_63e88635_4_k_cu_c856a33e_358734cuda3std3__442_GLOBAL__N__63e88635_4_k_cu_c856a33e_358736ignoreE,(_ZN40_INTERNAL_63e88635_4_k_cu_c856a33e_358734cute7productE - _ZN40_INTERNAL_63e88635_4_k_cu_c856a33e_358734cuda3std3__442_GLOBAL__N__63e88635_4_k_cu_c856a33e_358736ignoreE)
_ZN40_INTERNAL_63e88635_4_k_cu_c856a33e_358734cuda3std3__442_GLOBAL__N__63e88635_4_k_cu_c856a33e_358736ignoreE:
	.zero		1
	.type		_ZN40_INTERNAL_63e88635_4_k_cu_c856a33e_358734cute7productE,@object
	.size		_ZN40_INTERNAL_63e88635_4_k_cu_c856a33e_358734cute7productE,(_ZN40_INTERNAL_63e88635_4_k_cu_c856a33e_358734cuda3std3__45__cpo3endE - _ZN40_INTERNAL_63e88635_4_k_cu_c856a33e_358734cute7productE)
_ZN40_INTERNAL_63e88635_4_k_cu_c856a33e_358734cute7productE:
	.zero		1
	.type		_ZN40_INTERNAL_63e88635_4_k_cu_c856a33e_358734cuda3std3__45__cpo3endE,@object
	.size		_ZN40_INTERNAL_63e88635_4_k_cu_c856a33e_358734cuda3std3__45__cpo3endE,(_ZN40_INTERNAL_63e88635_4_k_cu_c856a33e_358734cuda3std3__419piecewise_constructE - _ZN40_INTERNAL_63e88635_4_k_cu_c856a33e_358734cuda3std3__45__cpo3endE)
_ZN40_INTERNAL_63e88635_4_k_cu_c856a33e_358734cuda3std3__45__cpo3endE:
	.zero		1
	.type		_ZN40_INTERNAL_63e88635_4_k_cu_c856a33e_358734cuda3std3__419piecewise_constructE,@object
	.size		_ZN40_INTERNAL_63e88635_4_k_cu_c856a33e_358734cuda3std3__419piecewise_constructE,(_ZN40_INTERNAL_63e88635_4_k_cu_c856a33e_358734cuda3std3__45__cpo4cendE - _ZN40_INTERNAL_63e88635_4_k_cu_c856a33e_358734cuda3std3__419piecewise_constructE)
_ZN40_INTERNAL_63e88635_4_k_cu_c856a33e_358734cuda3std3__419piecewise_constructE:
	.zero		1
	.type		_ZN40_INTERNAL_63e88635_4_k_cu_c856a33e_358734cuda3std3__45__cpo4cendE,@object
	.size		_ZN40_INTERNAL_63e88635_4_k_cu_c856a33e_358734cuda3std3__45__cpo4cendE,(_ZN40_INTERNAL_63e88635_4_k_cu_c856a33e_358734cuda3std6ranges3__45__cpo4swapE - _ZN40_INTERNAL_63e88635_4_k_cu_c856a33e_358734cuda3std3__45__cpo4cendE)
_ZN40_INTERNAL_63e88635_4_k_cu_c856a33e_358734cuda3std3__45__cpo4cendE:
	.zero		1
	.type		_ZN40_INTERNAL_63e88635_4_k_cu_c856a33e_358734cuda3std6ranges3__45__cpo4swapE,@object
	.size		_ZN40_INTERNAL_63e88635_4_k_cu_c856a33e_358734cuda3std6ranges3__45__cpo4swapE,(.L_10 - _ZN40_INTERNAL_63e88635_4_k_cu_c856a33e_358734cuda3std6ranges3__45__cpo4swapE)
_ZN40_INTERNAL_63e88635_4_k_cu_c856a33e_358734cuda3std6ranges3__45__cpo4swapE:
	.zero		1
.L_10:


//--------------------- .nv.constant0._ZN7cutlass13device_kernelINS_4gemm6kernel13GemmUniversalIN4cute5tupleIJiiiiEEENS1_10collective13CollectiveMmaINS1_35MainloopSm100TmaUmmaWarpSpecializedILi4ELi2ELi4ENS5_IJNS4_1CILi2EEESB_NSA_ILi1EEEEEEEENS5_IJNSA_ILi128EEENSA_ILi256EEESF_EEENS_6half_tENS5_IJlSC_lEEESI_SJ_NS4_8TiledMMAINS4_8MMA_AtomIJNS4_26SM100_MMA_F16BF16_2x1SM_SSISI_SI_fLi128ELi256ELNS4_4UMMA5MajorE0ELSO_0ELNSN_7ScaleInE0ELSP_0EEEEEENS4_6LayoutINS5_IJSC_SC_SC_EEENS5_IJNSA_ILi0EEESU_SU_EEEEENS5_IJNS4_10UnderscoreESX_SX_EEEEENS4_28SM100_TMA_2SM_LOAD_MULTICASTENS4_14ComposedLayoutINS4_7SwizzleILi3ELi4ELi3EEENS4_18smem_ptr_flag_bitsILi16EEENSS_INS5_IJNSA_ILi8EEENSA_ILi64EEEEEENS5_IJS17_SC_EEEEEEEvNS4_8identityENS4_18SM100_TMA_2SM_LOADES1B_vS1C_EENS_8epilogue10collective18CollectiveEpilogueINS1F_23Sm100TmaWarpSpecializedILi4ELi2ELi32ELb1ELb0EEEJNS5_IJS17_SG_SF_EEENS5_IJNSS_IS17_SC_EENSS_INS5_IJNSA_ILi32EEESB_EEENS5_IJSC_SF_EEEEEEEESI_SJ_SI_SJ_NS1F_6fusion15FusionCallbacksIS1J_NS1R_17LinearCombinationISI_fSI_fLNS_15FloatRoundStyleE2EEES1K_S1Q_JEEENS4_5SM1004TMEM4LOAD26SM100_TMEM_LOAD_32dp32b32xENS4_13SM90_TMA_LOADENS11_INS12_ILi2ELi4ELi3EEES15_NSS_INS5_IJS16_S1M_EEENS5_IJS1M_SC_EEEEEEENS4_39AutoVectorizingCopyWithAssumedAlignmentILi128EEENS4_14SM90_TMA_STOREES26_S28_S28_EEEvvEEEEvNT_6ParamsE --------------------------
	.section	.nv.constant0._ZN7cutlass13device_kernelINS_4gemm6kernel13GemmUniversalIN4cute5tupleIJiiiiEEENS1_10collective13CollectiveMmaINS1_35MainloopSm100TmaUmmaWarpSpecializedILi4ELi2ELi4ENS5_IJNS4_1CILi2EEESB_NSA_ILi1EEEEEEEENS5_IJNSA_ILi128EEENSA_ILi256EEESF_EEENS_6half_tENS5_IJlSC_lEEESI_SJ_NS4_8TiledMMAINS4_8MMA_AtomIJNS4_26SM100_MMA_F16BF16_2x1SM_SSISI_SI_fLi128ELi256ELNS4_4UMMA5MajorE0ELSO_0ELNSN_7ScaleInE0ELSP_0EEEEEENS4_6LayoutINS5_IJSC_SC_SC_EEENS5_IJNSA_ILi0EEESU_SU_EEEEENS5_IJNS4_10UnderscoreESX_SX_EEEEENS4_28SM100_TMA_2SM_LOAD_MULTICASTENS4_14ComposedLayoutINS4_7SwizzleILi3ELi4ELi3EEENS4_18smem_ptr_flag_bitsILi16EEENSS_INS5_IJNSA_ILi8EEENSA_ILi64EEEEEENS5_IJS17_SC_EEEEEEEvNS4_8identityENS4_18SM100_TMA_2SM_LOADES1B_vS1C_EENS_8epilogue10collective18CollectiveEpilogueINS1F_23Sm100TmaWarpSpecializedILi4ELi2ELi32ELb1ELb0EEEJNS5_IJS17_SG_SF_EEENS5_IJNSS_IS17_SC_EENSS_INS5_IJNSA_ILi32EEESB_EEENS5_IJSC_SF_EEEEEEEESI_SJ_SI_SJ_NS1F_6fusion15FusionCallbacksIS1J_NS1R_17LinearCombinationISI_fSI_fLNS_15FloatRoundStyleE2EEES1K_S1Q_JEEENS4_5SM1004TMEM4LOAD26SM100_TMEM_LOAD_32dp32b32xENS4_13SM90_TMA_LOADENS11_INS12_ILi2ELi4ELi3EEES15_NSS_INS5_IJS16_S1M_EEENS5_IJS1M_SC_EEEEEEENS4_39AutoVectorizingCopyWithAssumedAlignmentILi128EEENS4_14SM90_TMA_STOREES26_S28_S28_EEEvvEEEEvNT_6ParamsE,"a",@progbits
	.sectionflags	@""
	.align	4
.nv.constant0._ZN7cutlass13device_kernelINS_4gemm6kernel13GemmUniversalIN4cute5tupleIJiiiiEEENS1_10collective13CollectiveMmaINS1_35MainloopSm100TmaUmmaWarpSpecializedILi4ELi2ELi4ENS5_IJNS4_1CILi2EEESB_NSA_ILi1EEEEEEEENS5_IJNSA_ILi128EEENSA_ILi256EEESF_EEENS_6half_tENS5_IJlSC_lEEESI_SJ_NS4_8TiledMMAINS4_8MMA_AtomIJNS4_26SM100_MMA_F16BF16_2x1SM_SSISI_SI_fLi128ELi256ELNS4_4UMMA5MajorE0ELSO_0ELNSN_7ScaleInE0ELSP_0EEEEEENS4_6LayoutINS5_IJSC_SC_SC_EEENS5_IJNSA_ILi0EEESU_SU_EEEEENS5_IJNS4_10UnderscoreESX_SX_EEEEENS4_28SM100_TMA_2SM_LOAD_MULTICASTENS4_14ComposedLayoutINS4_7SwizzleILi3ELi4ELi3EEENS4_18smem_ptr_flag_bitsILi16EEENSS_INS5_IJNSA_ILi8EEENSA_ILi64EEEEEENS5_IJS17_SC_EEEEEEEvNS4_8identityENS4_18SM100_TMA_2SM_LOADES1B_vS1C_EENS_8epilogue10collective18CollectiveEpilogueINS1F_23Sm100TmaWarpSpecializedILi4ELi2ELi32ELb1ELb0EEEJNS5_IJS17_SG_SF_EEENS5_IJNSS_IS17_SC_EENSS_INS5_IJNSA_ILi32EEESB_EEENS5_IJSC_SF_EEEEEEEESI_SJ_SI_SJ_NS1F_6fusion15FusionCallbacksIS1J_NS1R_17LinearCombinationISI_fSI_fLNS_15FloatRoundStyleE2EEES1K_S1Q_JEEENS4_5SM1004TMEM4LOAD26SM100_TMEM_LOAD_32dp32b32xENS4_13SM90_TMA_LOADENS11_INS12_ILi2ELi4ELi3EEES15_NSS_INS5_IJS16_S1M_EEENS5_IJS1M_SC_EEEEEEENS4_39AutoVectorizingCopyWithAssumedAlignmentILi128EEENS4_14SM90_TMA_STOREES26_S28_S28_EEEvvEEEEvNT_6ParamsE:
	.zero		2944


//--------------------- SYMBOLS --------------------------

	.type		.nv.reservedSmem.offset0,@object
	.size		.nv.reservedSmem.offset0,0x4
	.type		.nv.reservedSmem.cap,@object
	.size		.nv.reservedSmem.cap,0x4
	.type		__assertfail,@function
